	.target	sm_90a

	.elftype	@"ET_EXEC"


//--------------------- .note.nv.tkinfo           --------------------------
	.section	.note.nv.tkinfo,"",@"SHT_NOTE"
	.sectionflags	@"SHF_NOTE_NV_TKINFO"
	.tkinfo
        /*0018*/ 	.word	0x00000002
        /*0030*/ 	.string	""
        /*0030*/ 	.string	"ptxas"
        /*0030*/ 	.string	"Cuda compilation tools, release 13.0, V13.0.88"
        /*0030*/ 	.string	"Build cuda_13.0.r13.0/compiler.36424714_0"
        /*0030*/ 	.string	"-arch sm_90a -m 64 "



//--------------------- .note.nv.cuinfo           --------------------------
	.section	.note.nv.cuinfo,"",@"SHT_NOTE"
	.sectionflags	@"SHF_NOTE_NV_CUINFO"
        /*0018*/ 	.short	0x0002
        /*001a*/ 	.short	0x005a
        /*001c*/ 	.short	0x0082
	.zero		2


//--------------------- .nv.info                  --------------------------
	.section	.nv.info,"",@"SHT_CUDA_INFO"
	.align	4


	//----- nvinfo : EIATTR_REGCOUNT
	.align		4
        /*0000*/ 	.byte	0x04, 0x2f
        /*0002*/ 	.short	(.L_15 - .L_14)
	.align		4
.L_14:
        /*0004*/ 	.word	index@(_ZN7cutlass13device_kernelINS_4gemm6kernel13GemmUniversalIN4cute5tupleIJiiiiEEENS1_10collective13CollectiveMmaINS1_34MainloopSm90TmaGmmaWarpSpecializedILi2ENS5_IJNS4_1CILi8EEENSA_ILi1EEESC_EEENS1_35KernelTmaWarpSpecializedCooperativeEEENS5_IJNSA_ILi256EEENSA_ILi128EEESH_EEENS_10bfloat16_tENS5_IJlSC_lEEESJ_SK_NS4_8TiledMMAINS4_8MMA_AtomIJNS4_4SM904GMMA28MMA_64x128x16_F32BF16BF16_SSILNSO_5MajorE0ELSQ_0ELNSO_7ScaleInE1ELSR_1EEEEEENS4_6LayoutINS5_IJNSA_ILi2EEESC_SC_EEENS5_IJSC_NSA_ILi0EEESX_EEEEENS5_IJNS4_10UnderscoreES10_S10_EEEEENS4_13SM90_TMA_LOADENS4_14ComposedLayoutINS4_7SwizzleILi3ELi4ELi3EEENS4_18smem_ptr_flag_bitsILi16EEENSU_INS5_IJSB_NSA_ILi64EEEEEENS5_IJS19_SC_EEEEEEEvNS4_8identityENS4_23SM90_TMA_LOAD_MULTICASTES1D_vS1E_EENS_8epilogue10collective6detail29Sm90TmaWarpSpecializedAdapterINS1I_15DefaultEpilogueISJ_SK_SK_NS1H_6thread17LinearCombinationISJ_Li1EffLNS1M_9ScaleType4KindE0ELNS_15FloatRoundStyleE2ESJ_EENS1_15EpilogueDefaultEEEEEvvEEEEvNT_6ParamsE)
        /*0008*/ 	.word	0x000000a8


	//----- nvinfo : EIATTR_FRAME_SIZE
	.align		4
.L_15:
        /*000c*/ 	.byte	0x04, 0x11
        /*000e*/ 	.short	(.L_17 - .L_16)
	.align		4
.L_16:
        /*0010*/ 	.word	index@(_ZN7cutlass13device_kernelINS_4gemm6kernel13GemmUniversalIN4cute5tupleIJiiiiEEENS1_10collective13CollectiveMmaINS1_34MainloopSm90TmaGmmaWarpSpecializedILi2ENS5_IJNS4_1CILi8EEENSA_ILi1EEESC_EEENS1_35KernelTmaWarpSpecializedCooperativeEEENS5_IJNSA_ILi256EEENSA_ILi128EEESH_EEENS_10bfloat16_tENS5_IJlSC_lEEESJ_SK_NS4_8TiledMMAINS4_8MMA_AtomIJNS4_4SM904GMMA28MMA_64x128x16_F32BF16BF16_SSILNSO_5MajorE0ELSQ_0ELNSO_7ScaleInE1ELSR_1EEEEEENS4_6LayoutINS5_IJNSA_ILi2EEESC_SC_EEENS5_IJSC_NSA_ILi0EEESX_EEEEENS5_IJNS4_10UnderscoreES10_S10_EEEEENS4_13SM90_TMA_LOADENS4_14ComposedLayoutINS4_7SwizzleILi3ELi4ELi3EEENS4_18smem_ptr_flag_bitsILi16EEENSU_INS5_IJSB_NSA_ILi64EEEEEENS5_IJS19_SC_EEEEEEEvNS4_8identityENS4_23SM90_TMA_LOAD_MULTICASTES1D_vS1E_EENS_8epilogue10collective6detail29Sm90TmaWarpSpecializedAdapterINS1I_15DefaultEpilogueISJ_SK_SK_NS1H_6thread17LinearCombinationISJ_Li1EffLNS1M_9ScaleType4KindE0ELNS_15FloatRoundStyleE2ESJ_EENS1_15EpilogueDefaultEEEEEvvEEEEvNT_6ParamsE)
        /*0014*/ 	.word	0x00000000


	//----- nvinfo : EIATTR_MIN_STACK_SIZE
	.align		4
.L_17:
        /*0018*/ 	.byte	0x04, 0x12
        /*001a*/ 	.short	(.L_19 - .L_18)
	.align		4
.L_18:
        /*001c*/ 	.word	index@(_ZN7cutlass13device_kernelINS_4gemm6kernel13GemmUniversalIN4cute5tupleIJiiiiEEENS1_10collective13CollectiveMmaINS1_34MainloopSm90TmaGmmaWarpSpecializedILi2ENS5_IJNS4_1CILi8EEENSA_ILi1EEESC_EEENS1_35KernelTmaWarpSpecializedCooperativeEEENS5_IJNSA_ILi256EEENSA_ILi128EEESH_EEENS_10bfloat16_tENS5_IJlSC_lEEESJ_SK_NS4_8TiledMMAINS4_8MMA_AtomIJNS4_4SM904GMMA28MMA_64x128x16_F32BF16BF16_SSILNSO_5MajorE0ELSQ_0ELNSO_7ScaleInE1ELSR_1EEEEEENS4_6LayoutINS5_IJNSA_ILi2EEESC_SC_EEENS5_IJSC_NSA_ILi0EEESX_EEEEENS5_IJNS4_10UnderscoreES10_S10_EEEEENS4_13SM90_TMA_LOADENS4_14ComposedLayoutINS4_7SwizzleILi3ELi4ELi3EEENS4_18smem_ptr_flag_bitsILi16EEENSU_INS5_IJSB_NSA_ILi64EEEEEENS5_IJS19_SC_EEEEEEEvNS4_8identityENS4_23SM90_TMA_LOAD_MULTICASTES1D_vS1E_EENS_8epilogue10collective6detail29Sm90TmaWarpSpecializedAdapterINS1I_15DefaultEpilogueISJ_SK_SK_NS1H_6thread17LinearCombinationISJ_Li1EffLNS1M_9ScaleType4KindE0ELNS_15FloatRoundStyleE2ESJ_EENS1_15EpilogueDefaultEEEEEvvEEEEvNT_6ParamsE)
        /*0020*/ 	.word	0x00000000
.L_19:


//--------------------- .nv.compat                --------------------------
	.section	.nv.compat,"",@"SHT_CUDA_COMPAT_INFO"
	.align	4
        /*0000*/ 	.byte	0x02, 0x09, 0x01, 0x00, 0x02, 0x02, 0x04, 0x00, 0x02, 0x05, 0x05, 0x00, 0x03, 0x07, 0x01, 0x01
        /*0010*/ 	.byte	0x02, 0x03, 0x01, 0x00, 0x02, 0x06, 0x01, 0x00, 0x04, 0x0b, 0x08, 0x00, 0x00, 0x00, 0x00, 0x00
        /*0020*/ 	.byte	0x00, 0x00, 0x00, 0x00


//--------------------- .nv.info._ZN7cutlass13device_kernelINS_4gemm6kernel13GemmUniversalIN4cute5tupleIJiiiiEEENS1_10collective13CollectiveMmaINS1_34MainloopSm90TmaGmmaWarpSpecializedILi2ENS5_IJNS4_1CILi8EEENSA_ILi1EEESC_EEENS1_35KernelTmaWarpSpecializedCooperativeEEENS5_IJNSA_ILi256EEENSA_ILi128EEESH_EEENS_10bfloat16_tENS5_IJlSC_lEEESJ_SK_NS4_8TiledMMAINS4_8MMA_AtomIJNS4_4SM904GMMA28MMA_64x128x16_F32BF16BF16_SSILNSO_5MajorE0ELSQ_0ELNSO_7ScaleInE1ELSR_1EEEEEENS4_6LayoutINS5_IJNSA_ILi2EEESC_SC_EEENS5_IJSC_NSA_ILi0EEESX_EEEEENS5_IJNS4_10UnderscoreES10_S10_EEEEENS4_13SM90_TMA_LOADENS4_14ComposedLayoutINS4_7SwizzleILi3ELi4ELi3EEENS4_18smem_ptr_flag_bitsILi16EEENSU_INS5_IJSB_NSA_ILi64EEEEEENS5_IJS19_SC_EEEEEEEvNS4_8identityENS4_23SM90_TMA_LOAD_MULTICASTES1D_vS1E_EENS_8epilogue10collective6detail29Sm90TmaWarpSpecializedAdapterINS1I_15DefaultEpilogueISJ_SK_SK_NS1H_6thread17LinearCombinationISJ_Li1EffLNS1M_9ScaleType4KindE0ELNS_15FloatRoundStyleE2ESJ_EENS1_15EpilogueDefaultEEEEEvvEEEEvNT_6ParamsE --------------------------
	.section	.nv.info._ZN7cutlass13device_kernelINS_4gemm6kernel13GemmUniversalIN4cute5tupleIJiiiiEEENS1_10collective13CollectiveMmaINS1_34MainloopSm90TmaGmmaWarpSpecializedILi2ENS5_IJNS4_1CILi8EEENSA_ILi1EEESC_EEENS1_35KernelTmaWarpSpecializedCooperativeEEENS5_IJNSA_ILi256EEENSA_ILi128EEESH_EEENS_10bfloat16_tENS5_IJlSC_lEEESJ_SK_NS4_8TiledMMAINS4_8MMA_AtomIJNS4_4SM904GMMA28MMA_64x128x16_F32BF16BF16_SSILNSO_5MajorE0ELSQ_0ELNSO_7ScaleInE1ELSR_1EEEEEENS4_6LayoutINS5_IJNSA_ILi2EEESC_SC_EEENS5_IJSC_NSA_ILi0EEESX_EEEEENS5_IJNS4_10UnderscoreES10_S10_EEEEENS4_13SM90_TMA_LOADENS4_14ComposedLayoutINS4_7SwizzleILi3ELi4ELi3EEENS4_18smem_ptr_flag_bitsILi16EEENSU_INS5_IJSB_NSA_ILi64EEEEEENS5_IJS19_SC_EEEEEEEvNS4_8identityENS4_23SM90_TMA_LOAD_MULTICASTES1D_vS1E_EENS_8epilogue10collective6detail29Sm90TmaWarpSpecializedAdapterINS1I_15DefaultEpilogueISJ_SK_SK_NS1H_6thread17LinearCombinationISJ_Li1EffLNS1M_9ScaleType4KindE0ELNS_15FloatRoundStyleE2ESJ_EENS1_15EpilogueDefaultEEEEEvvEEEEvNT_6ParamsE,"",@"SHT_CUDA_INFO"
	.sectionflags	@""
	.align	4


	//----- nvinfo : EIATTR_CUDA_API_VERSION
	.align		4
        /*0000*/ 	.byte	0x04, 0x37
        /*0002*/ 	.short	(.L_21 - .L_20)
.L_20:
        /*0004*/ 	.word	0x00000082


	//----- nvinfo : EIATTR_KPARAM_INFO
	.align		4
.L_21:
        /*0008*/ 	.byte	0x04, 0x17
        /*000a*/ 	.short	(.L_23 - .L_22)
.L_22:
        /*000c*/ 	.word	0x00000000
        /*0010*/ 	.short	0x0000
        /*0012*/ 	.short	0x0070
        /*0014*/ 	.byte	0x00, 0xf0, 0x01, 0x10


	//----- nvinfo : EIATTR_SPARSE_MMA_MASK
	.align		4
.L_23:
        /*0018*/ 	.byte	0x03, 0x50
        /*001a*/ 	.short	0x0000


	//----- nvinfo : EIATTR_MAXREG_COUNT
	.align		4
        /*001c*/ 	.byte	0x03, 0x1b
        /*001e*/ 	.short	0x00a8


	//----- nvinfo : EIATTR_NUM_BARRIERS
	.align		4
        /*0020*/ 	.byte	0x02, 0x4c
        /*0022*/ 	.byte	0x01
	.zero		1


	//----- nvinfo : EIATTR_EXTERNS
	.align		4
        /*0024*/ 	.byte	0x04, 0x0f
        /*0026*/ 	.short	(.L_25 - .L_24)


	//   ....[0]....
	.align		4
.L_24:
        /*0028*/ 	.word	index@(__assertfail)


	//----- nvinfo : EIATTR_MERCURY_ISA_VERSION
	.align		4
.L_25:
        /*002c*/ 	.byte	0x03, 0x5f
        /*002e*/ 	.short	0x0101


	//----- nvinfo : EIATTR_INT_WARP_WIDE_INSTR_OFFSETS
	.align		4
        /*0030*/ 	.byte	0x04, 0x31
        /*0032*/ 	.short	(.L_27 - .L_26)


	//   ....[0]....
.L_26:
        /*0034*/ 	.word	0x00000480


	//   ....[1]....
        /*0038*/ 	.word	0x00000490


	//   ....[2]....
        /*003c*/ 	.word	0x00000610


	//   ....[3]....
        /*0040*/ 	.word	0x00002520


	//----- nvinfo : EIATTR_COOP_GROUP_MASK_REGIDS
	.align		4
.L_27:
        /*0044*/ 	.byte	0x04, 0x29
        /*0046*/ 	.short	(.L_29 - .L_28)


	//   ....[0]....
.L_28:
        /*0048*/ 	.word	0xffffffff


	//   ....[1]....
        /*004c*/ 	.word	0xffffffff


	//   ....[2]....
        /*0050*/ 	.word	0xffffffff


	//   ....[3]....
        /*0054*/ 	.word	0xffffffff


	//   ....[4]....
        /*0058*/ 	.word	0xffffffff


	//   ....[5]....
        /*005c*/ 	.word	0xffffffff


	//----- nvinfo : EIATTR_COOP_GROUP_INSTR_OFFSETS
	.align		4
.L_29:
        /*0060*/ 	.byte	0x04, 0x28
        /*0062*/ 	.short	(.L_31 - .L_30)


	//   ....[0]....
.L_30:
        /*0064*/ 	.word	0x00000060


	//   ....[1]....
        /*0068*/ 	.word	0x00000070


	//   ....[2]....
        /*006c*/ 	.word	0x00000130


	//   ....[3]....
        /*0070*/ 	.word	0x000002b0


	//   ....[4]....
        /*0074*/ 	.word	0x000007b0


	//   ....[5]....
        /*0078*/ 	.word	0x00001200


	//----- nvinfo : EIATTR_REG_RECONFIG
	.align		4
.L_31:
        /*007c*/ 	.byte	0x01, 0x54
	.zero		2


	//----- nvinfo : EIATTR_SYSCALL_OFFSETS
	.align		4
        /*0080*/ 	.byte	0x04, 0x46
        /*0082*/ 	.short	(.L_33 - .L_32)


	//   ....[0]....
.L_32:
        /*0084*/ 	.word	0x000013c0


	//----- nvinfo : EIATTR_MBARRIER_INSTR_OFFSETS
	.align		4
.L_33:
        /*0088*/ 	.byte	0x04, 0x39
        /*008a*/ 	.short	(.L_35 - .L_34)


	//   ....[0]....
.L_34:
        /*008c*/ 	.word	0x00000260
        /*0090*/ 	.word	0x000000ff
        /*0094*/ 	.word	0x00000000
        /*0098*/ 	.short	0x0100
        /*009a*/ 	.byte	0x08
	.zero		1


	//   ....[1]....
        /*009c*/ 	.word	0x00000270
        /*00a0*/ 	.word	0x000000ff
        /*00a4*/ 	.word	0x00000010
        /*00a8*/ 	.short	0x0100
        /*00aa*/ 	.byte	0x08
	.zero		1


	//   ....[2]....
        /*00ac*/ 	.word	0x00000280
        /*00b0*/ 	.word	0x000000ff
        /*00b4*/ 	.word	0x00000008
        /*00b8*/ 	.short	0x0100
        /*00ba*/ 	.byte	0x08
	.zero		1


	//   ....[3]....
        /*00bc*/ 	.word	0x00000290
        /*00c0*/ 	.word	0x000000ff
        /*00c4*/ 	.word	0x00000018
        /*00c8*/ 	.short	0x0100
        /*00ca*/ 	.byte	0x08
	.zero		1


	//   ....[4]....
        /*00cc*/ 	.word	0x000006b0
        /*00d0*/ 	.word	0x000000ff
        /*00d4*/ 	.word	0x00000030
        /*00d8*/ 	.short	0x0100
        /*00da*/ 	.byte	0x06
	.zero		1


	//   ....[5]....
        /*00dc*/ 	.word	0x00000730
        /*00e0*/ 	.word	0x000000ff
        /*00e4*/ 	.word	0x00000038
        /*00e8*/ 	.short	0x0100
        /*00ea*/ 	.byte	0x06
	.zero		1


	//   ....[6]....
        /*00ec*/ 	.word	0x00001480
        /*00f0*/ 	.word	0x00000003
        /*00f4*/ 	.word	0x00000000
        /*00f8*/ 	.short	0x010a
        /*00fa*/ 	.byte	0x3f
	.zero		1


	//   ....[7]....
        /*00fc*/ 	.word	0x000014c0
        /*0100*/ 	.word	0x00000003
        /*0104*/ 	.word	0x00000000
        /*0108*/ 	.short	0x010a
        /*010a*/ 	.byte	0x3f
	.zero		1


	//   ....[8]....
        /*010c*/ 	.word	0x00001ce0
        /*0110*/ 	.word	0x00000005
        /*0114*/ 	.word	0x00000000
        /*0118*/ 	.short	0x010a
        /*011a*/ 	.byte	0x3f
	.zero		1


	//   ....[9]....
        /*011c*/ 	.word	0x00001d20
        /*0120*/ 	.word	0x00000005
        /*0124*/ 	.word	0x00000000
        /*0128*/ 	.short	0x010a
        /*012a*/ 	.byte	0x3f
	.zero		1


	//   ....[10]....
        /*012c*/ 	.word	0x000023c0
        /*0130*/ 	.word	0x00000005
        /*0134*/ 	.word	0x00000000
        /*0138*/ 	.short	0x0101
        /*013a*/ 	.byte	0x3f
	.zero		1


	//   ....[11]....
        /*013c*/ 	.word	0x000025a0
        /*0140*/ 	.word	0x00000003
        /*0144*/ 	.word	0x00000000
        /*0148*/ 	.short	0x0101
        /*014a*/ 	.byte	0x3f
	.zero		1


	//   ....[12]....
        /*014c*/ 	.word	0x0000bdd0
        /*0150*/ 	.word	0x00000014
        /*0154*/ 	.word	0x00000010
        /*0158*/ 	.short	0x010a
        /*015a*/ 	.byte	0x3f
	.zero		1


	//   ....[13]....
        /*015c*/ 	.word	0x0000c250
        /*0160*/ 	.word	0x00000005
        /*0164*/ 	.word	0x00000038
        /*0168*/ 	.short	0x0101
        /*016a*/ 	.byte	0x3f
	.zero		1


	//   ....[14]....
        /*016c*/ 	.word	0x0000c970
        /*0170*/ 	.word	0x00000007
        /*0174*/ 	.word	0x00000000
        /*0178*/ 	.short	0x010a
        /*017a*/ 	.byte	0x3f
	.zero		1


	//   ....[15]....
        /*017c*/ 	.word	0x0000c9f0
        /*0180*/ 	.word	0x00000003
        /*0184*/ 	.word	0x00000000
        /*0188*/ 	.short	0x010a
        /*018a*/ 	.byte	0x3f
	.zero		1


	//   ....[16]....
        /*018c*/ 	.word	0x0000ca50
        /*0190*/ 	.word	0x00000003
        /*0194*/ 	.word	0x00000000
        /*0198*/ 	.short	0x010a
        /*019a*/ 	.byte	0x3f
	.zero		1


	//   ....[17]....
        /*019c*/ 	.word	0x0000caa0
        /*01a0*/ 	.word	0x00000005
        /*01a4*/ 	.word	0x00000000
        /*01a8*/ 	.short	0x010a
        /*01aa*/ 	.byte	0x3f
	.zero		1


	//   ....[18]....
        /*01ac*/ 	.word	0x0000cb70
        /*01b0*/ 	.word	0x00000014
        /*01b4*/ 	.word	0x00000010
        /*01b8*/ 	.short	0x010a
        /*01ba*/ 	.byte	0x3f
	.zero		1


	//   ....[19]....
        /*01bc*/ 	.word	0x0000cc40
        /*01c0*/ 	.word	0x00000007
        /*01c4*/ 	.word	0x00000000
        /*01c8*/ 	.short	0x010a
        /*01ca*/ 	.byte	0x3f
	.zero		1


	//----- nvinfo : EIATTR_NUM_MBARRIERS
	.align		4
.L_35:
        /*01cc*/ 	.byte	0x03, 0x38
        /*01ce*/ 	.short	0x0006


	//----- nvinfo : EIATTR_EXIT_INSTR_OFFSETS
	.align		4
        /*01d0*/ 	.byte	0x04, 0x1c
        /*01d2*/ 	.short	(.L_37 - .L_36)


	//   ....[0]....
.L_36:
        /*01d4*/ 	.word	0x00000910


	//   ....[1]....
        /*01d8*/ 	.word	0x00001130


	//   ....[2]....
        /*01dc*/ 	.word	0x0000b4e0


	//   ....[3]....
        /*01e0*/ 	.word	0x0000ba40


	//   ....[4]....
        /*01e4*/ 	.word	0x0000ca40


	//----- nvinfo : EIATTR_MAX_THREADS
	.align		4
.L_37:
        /*01e8*/ 	.byte	0x04, 0x05
        /*01ea*/ 	.short	(.L_39 - .L_38)
.L_38:
        /*01ec*/ 	.word	0x00000180
        /*01f0*/ 	.word	0x00000001
        /*01f4*/ 	.word	0x00000001


	//----- nvinfo : EIATTR_CRS_STACK_SIZE
	.align		4
.L_39:
        /*01f8*/ 	.byte	0x04, 0x1e
        /*01fa*/ 	.short	(.L_41 - .L_40)
.L_40:
        /*01fc*/ 	.word	0x00000000


	//----- nvinfo : EIATTR_CBANK_PARAM_SIZE
	.align		4
.L_41:
        /*0200*/ 	.byte	0x03, 0x19
        /*0202*/ 	.short	0x0470


	//----- nvinfo : EIATTR_PARAM_CBANK
	.align		4
        /*0204*/ 	.byte	0x04, 0x0a
        /*0206*/ 	.short	(.L_43 - .L_42)
	.align		4
.L_42:
        /*0208*/ 	.word	index@(.nv.constant0._ZN7cutlass13device_kernelINS_4gemm6kernel13GemmUniversalIN4cute5tupleIJiiiiEEENS1_10collective13CollectiveMmaINS1_34MainloopSm90TmaGmmaWarpSpecializedILi2ENS5_IJNS4_1CILi8EEENSA_ILi1EEESC_EEENS1_35KernelTmaWarpSpecializedCooperativeEEENS5_IJNSA_ILi256EEENSA_ILi128EEESH_EEENS_10bfloat16_tENS5_IJlSC_lEEESJ_SK_NS4_8TiledMMAINS4_8MMA_AtomIJNS4_4SM904GMMA28MMA_64x128x16_F32BF16BF16_SSILNSO_5MajorE0ELSQ_0ELNSO_7ScaleInE1ELSR_1EEEEEENS4_6LayoutINS5_IJNSA_ILi2EEESC_SC_EEENS5_IJSC_NSA_ILi0EEESX_EEEEENS5_IJNS4_10UnderscoreES10_S10_EEEEENS4_13SM90_TMA_LOADENS4_14ComposedLayoutINS4_7SwizzleILi3ELi4ELi3EEENS4_18smem_ptr_flag_bitsILi16EEENSU_INS5_IJSB_NSA_ILi64EEEEEENS5_IJS19_SC_EEEEEEEvNS4_8identityENS4_23SM90_TMA_LOAD_MULTICASTES1D_vS1E_EENS_8epilogue10collective6detail29Sm90TmaWarpSpecializedAdapterINS1I_15DefaultEpilogueISJ_SK_SK_NS1H_6thread17LinearCombinationISJ_Li1EffLNS1M_9ScaleType4KindE0ELNS_15FloatRoundStyleE2ESJ_EENS1_15EpilogueDefaultEEEEEvvEEEEvNT_6ParamsE)
        /*020c*/ 	.short	0x0210
        /*020e*/ 	.short	0x0470


	//----- nvinfo : EIATTR_SW_WAR
	.align		4
.L_43:
        /*0210*/ 	.byte	0x04, 0x36
        /*0212*/ 	.short	(.L_45 - .L_44)
.L_44:
        /*0214*/ 	.word	0x00000008
.L_45:


//--------------------- .nv.callgraph             --------------------------
	.section	.nv.callgraph,"",@"SHT_CUDA_CALLGRAPH"
	.align	4
	.sectionentsize	8
	.align		4
        /*0000*/ 	.word	0x00000000
	.align		4
        /*0004*/ 	.word	0xffffffff
	.align		4
        /*0008*/ 	.word	index@(_ZN7cutlass13device_kernelINS_4gemm6kernel13GemmUniversalIN4cute5tupleIJiiiiEEENS1_10collective13CollectiveMmaINS1_34MainloopSm90TmaGmmaWarpSpecializedILi2ENS5_IJNS4_1CILi8EEENSA_ILi1EEESC_EEENS1_35KernelTmaWarpSpecializedCooperativeEEENS5_IJNSA_ILi256EEENSA_ILi128EEESH_EEENS_10bfloat16_tENS5_IJlSC_lEEESJ_SK_NS4_8TiledMMAINS4_8MMA_AtomIJNS4_4SM904GMMA28MMA_64x128x16_F32BF16BF16_SSILNSO_5MajorE0ELSQ_0ELNSO_7ScaleInE1ELSR_1EEEEEENS4_6LayoutINS5_IJNSA_ILi2EEESC_SC_EEENS5_IJSC_NSA_ILi0EEESX_EEEEENS5_IJNS4_10UnderscoreES10_S10_EEEEENS4_13SM90_TMA_LOADENS4_14ComposedLayoutINS4_7SwizzleILi3ELi4ELi3EEENS4_18smem_ptr_flag_bitsILi16EEENSU_INS5_IJSB_NSA_ILi64EEEEEENS5_IJS19_SC_EEEEEEEvNS4_8identityENS4_23SM90_TMA_LOAD_MULTICASTES1D_vS1E_EENS_8epilogue10collective6detail29Sm90TmaWarpSpecializedAdapterINS1I_15DefaultEpilogueISJ_SK_SK_NS1H_6thread17LinearCombinationISJ_Li1EffLNS1M_9ScaleType4KindE0ELNS_15FloatRoundStyleE2ESJ_EENS1_15EpilogueDefaultEEEEEvvEEEEvNT_6ParamsE)
	.align		4
        /*000c*/ 	.word	index@(__assertfail)
	.align		4
        /*0010*/ 	.word	0x00000000
	.align		4
        /*0014*/ 	.word	0xfffffffe
	.align		4
        /*0018*/ 	.word	0x00000000
	.align		4
        /*001c*/ 	.word	0xfffffffd
	.align		4
        /*0020*/ 	.word	0x00000000
	.align		4
        /*0024*/ 	.word	0xfffffffc


//--------------------- .nv.constant4             --------------------------
	.section	.nv.constant4,"a",@progbits
	.align	8
	.align		8
.nv.constant4:
        /*0000*/ 	.dword	__assertfail
	.align		8
        /*0008*/ 	.dword	__unnamed_1
	.align		8
        /*0010*/ 	.dword	_ZN40_INTERNAL_7ab40601_4_k_cu_4d85d735_288634cuda3std3__45__cpo5beginE
	.align		8
        /*0018*/ 	.dword	_ZN40_INTERNAL_7ab40601_4_k_cu_4d85d735_288634cuda3std3__45__cpo3endE
	.align		8
        /*0020*/ 	.dword	_ZN40_INTERNAL_7ab40601_4_k_cu_4d85d735_288634cuda3std3__45__cpo6cbeginE
	.align		8
        /*0028*/ 	.dword	_ZN40_INTERNAL_7ab40601_4_k_cu_4d85d735_288634cuda3std3__45__cpo4cendE
	.align		8
        /*0030*/ 	.dword	_ZN40_INTERNAL_7ab40601_4_k_cu_4d85d735_288634cuda3std3__442_GLOBAL__N__7ab40601_4_k_cu_4d85d735_288636ignoreE
	.align		8
        /*0038*/ 	.dword	_ZN40_INTERNAL_7ab40601_4_k_cu_4d85d735_288634cuda3std3__419piecewise_constructE
	.align		8
        /*0040*/ 	.dword	_ZN40_INTERNAL_7ab40601_4_k_cu_4d85d735_288634cuda3std3__48in_placeE
	.align		8
        /*0048*/ 	.dword	_ZN40_INTERNAL_7ab40601_4_k_cu_4d85d735_288634cuda3std6ranges3__45__cpo4swapE
	.align		8
        /*0050*/ 	.dword	_ZN40_INTERNAL_7ab40601_4_k_cu_4d85d735_288634cuda3std6ranges3__45__cpo9iter_moveE
	.align		8
        /*0058*/ 	.dword	_ZN40_INTERNAL_7ab40601_4_k_cu_4d85d735_288634cute7productE
	.align		8
        /*0060*/ 	.dword	_ZN40_INTERNAL_7ab40601_4_k_cu_4d85d735_288634cute1_E
	.align		8
        /*0068*/ 	.dword	$str$22
	.align		8
        /*0070*/ 	.dword	$str$23


//--------------------- .text._ZN7cutlass13device_kernelINS_4gemm6kernel13GemmUniversalIN4cute5tupleIJiiiiEEENS1_10collective13CollectiveMmaINS1_34MainloopSm90TmaGmmaWarpSpecializedILi2ENS5_IJNS4_1CILi8EEENSA_ILi1EEESC_EEENS1_35KernelTmaWarpSpecializedCooperativeEEENS5_IJNSA_ILi256EEENSA_ILi128EEESH_EEENS_10bfloat16_tENS5_IJlSC_lEEESJ_SK_NS4_8TiledMMAINS4_8MMA_AtomIJNS4_4SM904GMMA28MMA_64x128x16_F32BF16BF16_SSILNSO_5MajorE0ELSQ_0ELNSO_7ScaleInE1ELSR_1EEEEEENS4_6LayoutINS5_IJNSA_ILi2EEESC_SC_EEENS5_IJSC_NSA_ILi0EEESX_EEEEENS5_IJNS4_10UnderscoreES10_S10_EEEEENS4_13SM90_TMA_LOADENS4_14ComposedLayoutINS4_7SwizzleILi3ELi4ELi3EEENS4_18smem_ptr_flag_bitsILi16EEENSU_INS5_IJSB_NSA_ILi64EEEEEENS5_IJS19_SC_EEEEEEEvNS4_8identityENS4_23SM90_TMA_LOAD_MULTICASTES1D_vS1E_EENS_8epilogue10collective6detail29Sm90TmaWarpSpecializedAdapterINS1I_15DefaultEpilogueISJ_SK_SK_NS1H_6thread17LinearCombinationISJ_Li1EffLNS1M_9ScaleType4KindE0ELNS_15FloatRoundStyleE2ESJ_EENS1_15EpilogueDefaultEEEEEvvEEEEvNT_6ParamsE --------------------------
	.section	.text._ZN7cutlass13device_kernelINS_4gemm6kernel13GemmUniversalIN4cute5tupleIJiiiiEEENS1_10collective13CollectiveMmaINS1_34MainloopSm90TmaGmmaWarpSpecializedILi2ENS5_IJNS4_1CILi8EEENSA_ILi1EEESC_EEENS1_35KernelTmaWarpSpecializedCooperativeEEENS5_IJNSA_ILi256EEENSA_ILi128EEESH_EEENS_10bfloat16_tENS5_IJlSC_lEEESJ_SK_NS4_8TiledMMAINS4_8MMA_AtomIJNS4_4SM904GMMA28MMA_64x128x16_F32BF16BF16_SSILNSO_5MajorE0ELSQ_0ELNSO_7ScaleInE1ELSR_1EEEEEENS4_6LayoutINS5_IJNSA_ILi2EEESC_SC_EEENS5_IJSC_NSA_ILi0EEESX_EEEEENS5_IJNS4_10UnderscoreES10_S10_EEEEENS4_13SM90_TMA_LOADENS4_14ComposedLayoutINS4_7SwizzleILi3ELi4ELi3EEENS4_18smem_ptr_flag_bitsILi16EEENSU_INS5_IJSB_NSA_ILi64EEEEEENS5_IJS19_SC_EEEEEEEvNS4_8identityENS4_23SM90_TMA_LOAD_MULTICASTES1D_vS1E_EENS_8epilogue10collective6detail29Sm90TmaWarpSpecializedAdapterINS1I_15DefaultEpilogueISJ_SK_SK_NS1H_6thread17LinearCombinationISJ_Li1EffLNS1M_9ScaleType4KindE0ELNS_15FloatRoundStyleE2ESJ_EENS1_15EpilogueDefaultEEEEEvvEEEEvNT_6ParamsE,"ax",@progbits
	.align	128
.text._ZN7cutlass13device_kernelINS_4gemm6kernel13GemmUniversalIN4cute5tupleIJiiiiEEENS1_10collective13CollectiveMmaINS1_34MainloopSm90TmaGmmaWarpSpecializedILi2ENS5_IJNS4_1CILi8EEENSA_ILi1EEESC_EEENS1_35KernelTmaWarpSpecializedCooperativeEEENS5_IJNSA_ILi256EEENSA_ILi128EEESH_EEENS_10bfloat16_tENS5_IJlSC_lEEESJ_SK_NS4_8TiledMMAINS4_8MMA_AtomIJNS4_4SM904GMMA28MMA_64x128x16_F32BF16BF16_SSILNSO_5MajorE0ELSQ_0ELNSO_7ScaleInE1ELSR_1EEEEEENS4_6LayoutINS5_IJNSA_ILi2EEESC_SC_EEENS5_IJSC_NSA_ILi0EEESX_EEEEENS5_IJNS4_10UnderscoreES10_S10_EEEEENS4_13SM90_TMA_LOADENS4_14ComposedLayoutINS4_7SwizzleILi3ELi4ELi3EEENS4_18smem_ptr_flag_bitsILi16EEENSU_INS5_IJSB_NSA_ILi64EEEEEENS5_IJS19_SC_EEEEEEEvNS4_8identityENS4_23SM90_TMA_LOAD_MULTICASTES1D_vS1E_EENS_8epilogue10collective6detail29Sm90TmaWarpSpecializedAdapterINS1I_15DefaultEpilogueISJ_SK_SK_NS1H_6thread17LinearCombinationISJ_Li1EffLNS1M_9ScaleType4KindE0ELNS_15FloatRoundStyleE2ESJ_EENS1_15EpilogueDefaultEEEEEvvEEEEvNT_6ParamsE:
        .type           _ZN7cutlass13device_kernelINS_4gemm6kernel13GemmUniversalIN4cute5tupleIJiiiiEEENS1_10collective13CollectiveMmaINS1_34MainloopSm90TmaGmmaWarpSpecializedILi2ENS5_IJNS4_1CILi8EEENSA_ILi1EEESC_EEENS1_35KernelTmaWarpSpecializedCooperativeEEENS5_IJNSA_ILi256EEENSA_ILi128EEESH_EEENS_10bfloat16_tENS5_IJlSC_lEEESJ_SK_NS4_8TiledMMAINS4_8MMA_AtomIJNS4_4SM904GMMA28MMA_64x128x16_F32BF16BF16_SSILNSO_5MajorE0ELSQ_0ELNSO_7ScaleInE1ELSR_1EEEEEENS4_6LayoutINS5_IJNSA_ILi2EEESC_SC_EEENS5_IJSC_NSA_ILi0EEESX_EEEEENS5_IJNS4_10UnderscoreES10_S10_EEEEENS4_13SM90_TMA_LOADENS4_14ComposedLayoutINS4_7SwizzleILi3ELi4ELi3EEENS4_18smem_ptr_flag_bitsILi16EEENSU_INS5_IJSB_NSA_ILi64EEEEEENS5_IJS19_SC_EEEEEEEvNS4_8identityENS4_23SM90_TMA_LOAD_MULTICASTES1D_vS1E_EENS_8epilogue10collective6detail29Sm90TmaWarpSpecializedAdapterINS1I_15DefaultEpilogueISJ_SK_SK_NS1H_6thread17LinearCombinationISJ_Li1EffLNS1M_9ScaleType4KindE0ELNS_15FloatRoundStyleE2ESJ_EENS1_15EpilogueDefaultEEEEEvvEEEEvNT_6ParamsE,@function
        .size           _ZN7cutlass13device_kernelINS_4gemm6kernel13GemmUniversalIN4cute5tupleIJiiiiEEENS1_10collective13CollectiveMmaINS1_34MainloopSm90TmaGmmaWarpSpecializedILi2ENS5_IJNS4_1CILi8EEENSA_ILi1EEESC_EEENS1_35KernelTmaWarpSpecializedCooperativeEEENS5_IJNSA_ILi256EEENSA_ILi128EEESH_EEENS_10bfloat16_tENS5_IJlSC_lEEESJ_SK_NS4_8TiledMMAINS4_8MMA_AtomIJNS4_4SM904GMMA28MMA_64x128x16_F32BF16BF16_SSILNSO_5MajorE0ELSQ_0ELNSO_7ScaleInE1ELSR_1EEEEEENS4_6LayoutINS5_IJNSA_ILi2EEESC_SC_EEENS5_IJSC_NSA_ILi0EEESX_EEEEENS5_IJNS4_10UnderscoreES10_S10_EEEEENS4_13SM90_TMA_LOADENS4_14ComposedLayoutINS4_7SwizzleILi3ELi4ELi3EEENS4_18smem_ptr_flag_bitsILi16EEENSU_INS5_IJSB_NSA_ILi64EEEEEENS5_IJS19_SC_EEEEEEEvNS4_8identityENS4_23SM90_TMA_LOAD_MULTICASTES1D_vS1E_EENS_8epilogue10collective6detail29Sm90TmaWarpSpecializedAdapterINS1I_15DefaultEpilogueISJ_SK_SK_NS1H_6thread17LinearCombinationISJ_Li1EffLNS1M_9ScaleType4KindE0ELNS_15FloatRoundStyleE2ESJ_EENS1_15EpilogueDefaultEEEEEvvEEEEvNT_6ParamsE,(.L_x_319 - _ZN7cutlass13device_kernelINS_4gemm6kernel13GemmUniversalIN4cute5tupleIJiiiiEEENS1_10collective13CollectiveMmaINS1_34MainloopSm90TmaGmmaWarpSpecializedILi2ENS5_IJNS4_1CILi8EEENSA_ILi1EEESC_EEENS1_35KernelTmaWarpSpecializedCooperativeEEENS5_IJNSA_ILi256EEENSA_ILi128EEESH_EEENS_10bfloat16_tENS5_IJlSC_lEEESJ_SK_NS4_8TiledMMAINS4_8MMA_AtomIJNS4_4SM904GMMA28MMA_64x128x16_F32BF16BF16_SSILNSO_5MajorE0ELSQ_0ELNSO_7ScaleInE1ELSR_1EEEEEENS4_6LayoutINS5_IJNSA_ILi2EEESC_SC_EEENS5_IJSC_NSA_ILi0EEESX_EEEEENS5_IJNS4_10UnderscoreES10_S10_EEEEENS4_13SM90_TMA_LOADENS4_14ComposedLayoutINS4_7SwizzleILi3ELi4ELi3EEENS4_18smem_ptr_flag_bitsILi16EEENSU_INS5_IJSB_NSA_ILi64EEEEEENS5_IJS19_SC_EEEEEEEvNS4_8identityENS4_23SM90_TMA_LOAD_MULTICASTES1D_vS1E_EENS_8epilogue10collective6detail29Sm90TmaWarpSpecializedAdapterINS1I_15DefaultEpilogueISJ_SK_SK_NS1H_6thread17LinearCombinationISJ_Li1EffLNS1M_9ScaleType4KindE0ELNS_15FloatRoundStyleE2ESJ_EENS1_15EpilogueDefaultEEEEEvvEEEEvNT_6ParamsE)
        .other          _ZN7cutlass13device_kernelINS_4gemm6kernel13GemmUniversalIN4cute5tupleIJiiiiEEENS1_10collective13CollectiveMmaINS1_34MainloopSm90TmaGmmaWarpSpecializedILi2ENS5_IJNS4_1CILi8EEENSA_ILi1EEESC_EEENS1_35KernelTmaWarpSpecializedCooperativeEEENS5_IJNSA_ILi256EEENSA_ILi128EEESH_EEENS_10bfloat16_tENS5_IJlSC_lEEESJ_SK_NS4_8TiledMMAINS4_8MMA_AtomIJNS4_4SM904GMMA28MMA_64x128x16_F32BF16BF16_SSILNSO_5MajorE0ELSQ_0ELNSO_7ScaleInE1ELSR_1EEEEEENS4_6LayoutINS5_IJNSA_ILi2EEESC_SC_EEENS5_IJSC_NSA_ILi0EEESX_EEEEENS5_IJNS4_10UnderscoreES10_S10_EEEEENS4_13SM90_TMA_LOADENS4_14ComposedLayoutINS4_7SwizzleILi3ELi4ELi3EEENS4_18smem_ptr_flag_bitsILi16EEENSU_INS5_IJSB_NSA_ILi64EEEEEENS5_IJS19_SC_EEEEEEEvNS4_8identityENS4_23SM90_TMA_LOAD_MULTICASTES1D_vS1E_EENS_8epilogue10collective6detail29Sm90TmaWarpSpecializedAdapterINS1I_15DefaultEpilogueISJ_SK_SK_NS1H_6thread17LinearCombinationISJ_Li1EffLNS1M_9ScaleType4KindE0ELNS_15FloatRoundStyleE2ESJ_EENS1_15EpilogueDefaultEEEEEvvEEEEvNT_6ParamsE,@"STO_CUDA_ENTRY STV_DEFAULT"
_ZN7cutlass13device_kernelINS_4gemm6kernel13GemmUniversalIN4cute5tupleIJiiiiEEENS1_10collective13CollectiveMmaINS1_34MainloopSm90TmaGmmaWarpSpecializedILi2ENS5_IJNS4_1CILi8EEENSA_ILi1EEESC_EEENS1_35KernelTmaWarpSpecializedCooperativeEEENS5_IJNSA_ILi256EEENSA_ILi128EEESH_EEENS_10bfloat16_tENS5_IJlSC_lEEESJ_SK_NS4_8TiledMMAINS4_8MMA_AtomIJNS4_4SM904GMMA28MMA_64x128x16_F32BF16BF16_SSILNSO_5MajorE0ELSQ_0ELNSO_7ScaleInE1ELSR_1EEEEEENS4_6LayoutINS5_IJNSA_ILi2EEESC_SC_EEENS5_IJSC_NSA_ILi0EEESX_EEEEENS5_IJNS4_10UnderscoreES10_S10_EEEEENS4_13SM90_TMA_LOADENS4_14ComposedLayoutINS4_7SwizzleILi3ELi4ELi3EEENS4_18smem_ptr_flag_bitsILi16EEENSU_INS5_IJSB_NSA_ILi64EEEEEENS5_IJS19_SC_EEEEEEEvNS4_8identityENS4_23SM90_TMA_LOAD_MULTICASTES1D_vS1E_EENS_8epilogue10collective6detail29Sm90TmaWarpSpecializedAdapterINS1I_15DefaultEpilogueISJ_SK_SK_NS1H_6thread17LinearCombinationISJ_Li1EffLNS1M_9ScaleType4KindE0ELNS_15FloatRoundStyleE2ESJ_EENS1_15EpilogueDefaultEEEEEvvEEEEvNT_6ParamsE:
[----:B------:R-:W0:Y:S01]  /*0000*/  LDC R1, c[0x0][0x28] ;  /* 0x00000a00ff017b82 */ /* 0x000e220000000800 */
[----:B------:R-:W1:Y:S01]  /*0010*/  S2R R18, SR_TID.X ;  /* 0x0000000000127919 */ /* 0x000e620000002100 */
[----:B------:R-:W-:Y:S01]  /*0020*/  ELECT P0, URZ, PT ;  /* 0x00000000003f782f */ /* 0x000fe20003800000 */
[----:B------:R-:W-:Y:S01]  /*0030*/  BSSY B0, `(.L_x_0) ;  /* 0x000000f000007945 */ /* 0x000fe20003800000 */
[--C-:B-1----:R-:W-:Y:S02]  /*0040*/  SHF.R.U32.HI R0, RZ, 0x5, R18.reuse ;  /* 0x00000005ff007819 */ /* 0x102fe40000011612 */
[----:B------:R-:W-:-:S03]  /*0050*/  SHF.R.U32.HI R3, RZ, 0x7, R18 ;  /* 0x00000007ff037819 */ /* 0x000fc60000011612 */
[----:B------:R-:W1:Y:S04]  /*0060*/  SHFL.IDX PT, R2, R0, RZ, 0x1f ;  /* 0x00001fff00027589 */ /* 0x000e6800000e0000 */
[----:B------:R2:W3:Y:S01]  /*0070*/  SHFL.IDX PT, R5, R3, RZ, 0x1f ;  /* 0x00001fff03057589 */ /* 0x0004e200000e0000 */
[----:B-1----:R-:W-:-:S13]  /*0080*/  ISETP.NE.OR P0, PT, R2, RZ, !P0 ;  /* 0x000000ff0200720c */ /* 0x002fda0004705670 */
[----:B0-23--:R-:W-:Y:S05]  /*0090*/  @P0 BRA `(.L_x_1) ;  /* 0x0000000000200947 */ /* 0x00dfea0003800000 */
[----:B------:R-:W-:Y:S02]  /*00a0*/  ULDC.64 UR4, c[0x0][0x198] ;  /* 0x0000660000047ab9 */ /* 0x000fe40000000a00 */
[----:B------:R-:W-:Y:S02]  /*00b0*/  UIADD3 UR6, UP0, UR4, 0xf0, URZ ;  /* 0x000000f004067890 */ /* 0x000fe4000ff1e03f */
[----:B------:R-:W-:Y:S02]  /*00c0*/  UIADD3 UR4, UP1, UR4, 0x1f0, URZ ;  /* 0x000001f004047890 */ /* 0x000fe4000ff3e03f */
[----:B------:R-:W-:Y:S02]  /*00d0*/  UIADD3.X UR7, URZ, UR5, URZ, UP0, !UPT ;  /* 0x000000053f077290 */ /* 0x000fe400087fe43f */
[----:B------:R-:W-:-:S07]  /*00e0*/  UIADD3.X UR5, URZ, UR5, URZ, UP1, !UPT ;  /* 0x000000053f057290 */ /* 0x000fce0008ffe43f */
[----:B------:R0:W-:Y:S02]  /*00f0*/  UTMACCTL.PF [UR6] ;  /* 0x00000000060079b9 */ /* 0x0001e40008040000 */
[----:B------:R0:W-:Y:S02]  /*0100*/  UTMACCTL.PF [UR4] ;  /* 0x00000000040079b9 */ /* 0x0001e40008040000 */
[----:B0-----:R-:W-:Y:S01]  /*0110*/  NOP ;  /* 0x0000000000007918 */ /* 0x001fe20000000000 */
.L_x_1:
[----:B------:R-:W-:Y:S05]  /*0120*/  BSYNC B0 ;  /* 0x0000000000007941 */ /* 0x000fea0003800000 */
.L_x_0:
[----:B------:R-:W0:Y:S01]  /*0130*/  SHFL.IDX PT, R3, R0, RZ, 0x1f ;  /* 0x00001fff00037589 */ /* 0x000e2200000e0000 */
[----:B------:R-:W-:-:S04]  /*0140*/  SHF.R.S32.HI R7, RZ, 0x1f, R18 ;  /* 0x0000001fff077819 */ /* 0x000fc80000011412 */
[----:B------:R-:W-:-:S04]  /*0150*/  LEA.HI R7, R7, R18, RZ, 0x7 ;  /* 0x0000001207077211 */ /* 0x000fc800078f38ff */
[----:B------:R-:W-:Y:S02]  /*0160*/  LOP3.LUT R7, R7, 0xffffff80, RZ, 0xc0, !PT ;  /* 0xffffff8007077812 */ /* 0x000fe400078ec0ff */
[----:B0-----:R-:W-:-:S13]  /*0170*/  ISETP.NE.AND P0, PT, R3, RZ, PT ;  /* 0x000000ff0300720c */ /* 0x001fda0003f05270 */
[----:B------:R-:W-:Y:S05]  /*0180*/  @P0 BRA `(.L_x_2) ;  /* 0x0000000000480947 */ /* 0x000fea0003800000 */
[----:B------:R-:W0:Y:S01]  /*0190*/  S2UR UR8, SR_CgaCtaId ;  /* 0x00000000000879c3 */ /* 0x000e220000008800 */
[----:B------:R-:W-:Y:S01]  /*01a0*/  UMOV UR4, 0x400 ;  /* 0x0000040000047882 */ /* 0x000fe20000000000 */
[----:B------:R-:W-:Y:S01]  /*01b0*/  UMOV UR5, 0x1 ;  /* 0x0000000100057882 */ /* 0x000fe20000000000 */
[----:B------:R-:W-:Y:S01]  /*01c0*/  UMOV UR6, 0x10 ;  /* 0x0000001000067882 */ /* 0x000fe20000000000 */
[----:B------:R-:W-:Y:S01]  /*01d0*/  ELECT P0, URZ, PT ;  /* 0x00000000003f782f */ /* 0x000fe20003800000 */
[----:B------:R-:W-:-:S04]  /*01e0*/  UIADD3 UR6, -UR6, 0x100000, URZ ;  /* 0x0010000006067890 */ /* 0x000fc8000fffe13f */
[----:B------:R-:W-:Y:S02]  /*01f0*/  USHF.L.U32 UR7, UR6, 0xb, URZ ;  /* 0x0000000b06077899 */ /* 0x000fe4000800063f */
[----:B------:R-:W-:Y:S02]  /*0200*/  USHF.L.U32 UR6, UR6, 0x1, URZ ;  /* 0x0000000106067899 */ /* 0x000fe4000800063f */
[----:B0-----:R-:W-:Y:S02]  /*0210*/  ULEA UR8, UR8, UR4, 0x18 ;  /* 0x0000000408087291 */ /* 0x001fe4000f8ec03f */
[----:B------:R-:W-:-:S04]  /*0220*/  UIADD3 UR4, -UR5, 0x100000, URZ ;  /* 0x0010000005047890 */ /* 0x000fc8000fffe13f */
[----:B------:R-:W-:Y:S02]  /*0230*/  USHF.L.U32 UR5, UR4, 0xb, URZ ;  /* 0x0000000b04057899 */ /* 0x000fe4000800063f */
[----:B------:R-:W-:Y:S01]  /*0240*/  USHF.L.U32 UR4, UR4, 0x1, URZ ;  /* 0x0000000104047899 */ /* 0x000fe2000800063f */
[----:B------:R-:W0:Y:S11]  /*0250*/  FENCE.VIEW.ASYNC.S ;  /* 0x00000000000073c6 */ /* 0x000e360000000000 */
[----:B0-----:R0:W1:Y:S01]  /*0260*/  SYNCS.EXCH.64 URZ, [UR8], UR4 ;  /* 0x00000004083f75b2 */ /* 0x0010620008000100 */
[----:B------:R0:W2:Y:S01]  /*0270*/  SYNCS.EXCH.64 URZ, [UR8+0x10], UR6 ;  /* 0x00001006083f75b2 */ /* 0x0000a20008000100 */
[----:B------:R0:W3:Y:S01]  /*0280*/  SYNCS.EXCH.64 URZ, [UR8+0x8], UR4 ;  /* 0x00000804083f75b2 */ /* 0x0000e20008000100 */
[----:B------:R0:W4:Y:S01]  /*0290*/  SYNCS.EXCH.64 URZ, [UR8+0x18], UR6 ;  /* 0x00001806083f75b2 */ /* 0x0001220008000100 */
[----:B------:R-:W-:Y:S01]  /*02a0*/  NOP ;  /* 0x0000000000007918 */ /* 0x000fe20000000000 */
.L_x_2:
[----:B------:R-:W5:Y:S01]  /*02b0*/  SHFL.IDX PT, R0, R0, RZ, 0x1f ;  /* 0x00001fff00007589 */ /* 0x000f6200000e0000 */
[----:B0-----:R-:W0:Y:S01]  /*02c0*/  S2UR UR8, SR_CTAID.X ;  /* 0x00000000000879c3 */ /* 0x001e220000002500 */
[----:B------:R-:W-:Y:S01]  /*02d0*/  IMAD.IADD R6, R18, 0x1, -R7 ;  /* 0x0000000112067824 */ /* 0x000fe200078e0a07 */
[----:B------:R-:W-:Y:S01]  /*02e0*/  SHF.R.S32.HI R10, RZ, 0x1f, R3 ;  /* 0x0000001fff0a7819 */ /* 0x000fe20000011403 */
[----:B------:R-:W1:Y:S01]  /*02f0*/  S2R R4, SR_CTAID.Y ;  /* 0x0000000000047919 */ /* 0x000e620000002600 */
[----:B------:R-:W-:Y:S01]  /*0300*/  ELECT P0, URZ, PT ;  /* 0x00000000003f782f */ /* 0x000fe20003800000 */
[----:B------:R-:W-:Y:S01]  /*0310*/  NOP ;  /* 0x0000000000007918 */ /* 0x000fe20000000000 */
[----:B------:R-:W-:Y:S01]  /*0320*/  SHF.R.S32.HI R7, RZ, 0x1f, R6 ;  /* 0x0000001fff077819 */ /* 0x000fe20000011406 */
[----:B------:R-:W-:Y:S01]  /*0330*/  ULDC UR4, c[0x0][0x150] ;  /* 0x0000540000047ab9 */ /* 0x000fe20000000800 */
[----:B------:R-:W-:Y:S01]  /*0340*/  LEA.HI R10, R10, R3, RZ, 0x2 ;  /* 0x000000030a0a7211 */ /* 0x000fe200078f10ff */
[----:B------:R-:W2:Y:S01]  /*0350*/  LDC R9, c[0x0][0x144] ;  /* 0x00005100ff097b82 */ /* 0x000ea20000000800 */
[----:B------:R-:W-:Y:S01]  /*0360*/  LEA.HI R7, R7, R6, RZ, 0x3 ;  /* 0x0000000607077211 */ /* 0x000fe200078f18ff */
[----:B------:R-:W-:Y:S01]  /*0370*/  NOP ;  /* 0x0000000000007918 */ /* 0x000fe20000000000 */
[----:B------:R-:W-:Y:S01]  /*0380*/  LOP3.LUT R10, R10, 0x3ffffffc, RZ, 0xc0, !PT ;  /* 0x3ffffffc0a0a7812 */ /* 0x000fe200078ec0ff */
[----:B------:R-:W-:Y:S01]  /*0390*/  IMAD.MOV.U32 R22, RZ, RZ, 0x1 ;  /* 0x00000001ff167424 */ /* 0x000fe200078e00ff */
[----:B------:R-:W-:-:S02]  /*03a0*/  SHF.R.S32.HI R8, RZ, 0x3, R7 ;  /* 0x00000003ff087819 */ /* 0x000fc40000011407 */
[----:B------:R-:W-:Y:S01]  /*03b0*/  SHF.R.S32.HI R7, RZ, 0x1f, R7 ;  /* 0x0000001fff077819 */ /* 0x000fe20000011407 */
[----:B------:R-:W-:Y:S01]  /*03c0*/  IMAD.IADD R10, R3, 0x1, -R10 ;  /* 0x00000001030a7824 */ /* 0x000fe200078e0a0a */
[----:B------:R-:W3:Y:S01]  /*03d0*/  LDC R12, c[0x0][0x140] ;  /* 0x00005000ff0c7b82 */ /* 0x000ee20000000800 */
[----:B------:R-:W-:Y:S02]  /*03e0*/  ISETP.NE.AND P3, PT, R5, RZ, PT ;  /* 0x000000ff0500720c */ /* 0x000fe40003f65270 */
[----:B------:R-:W-:Y:S02]  /*03f0*/  LEA.HI R7, R7, R8, RZ, 0x2 ;  /* 0x0000000807077211 */ /* 0x000fe400078f10ff */
[----:B-----5:R-:W-:Y:S02]  /*0400*/  ISETP.NE.OR P0, PT, R0, RZ, !P0 ;  /* 0x000000ff0000720c */ /* 0x020fe40004705670 */
[----:B------:R-:W-:Y:S02]  /*0410*/  LOP3.LUT R7, R7, 0xfffffffc, RZ, 0xc0, !PT ;  /* 0xfffffffc07077812 */ /* 0x000fe400078ec0ff */
[----:B0-----:R-:W-:-:S03]  /*0420*/  I2FP.F32.U32 R0, UR8 ;  /* 0x0000000800007c45 */ /* 0x001fc60008201000 */
[----:B------:R-:W-:Y:S02]  /*0430*/  IMAD.IADD R7, R8, 0x1, -R7 ;  /* 0x0000000108077824 */ /* 0x000fe400078e0a07 */
[----:B------:R-:W-:Y:S01]  /*0440*/  FMUL R0, R0, UR4 ;  /* 0x0000000400007c20 */ /* 0x000fe20008400000 */
[----:B------:R-:W-:Y:S01]  /*0450*/  ULDC UR4, c[0x0][0x154] ;  /* 0x0000550000047ab9 */ /* 0x000fe20000000800 */
[----:B------:R-:W-:Y:S01]  /*0460*/  IMAD R7, R10, 0x4, R7 ;  /* 0x000000040a077824 */ /* 0x000fe200078e0207 */
[----:B-1----:R-:W-:Y:S01]  /*0470*/  I2FP.F32.U32 R8, R4 ;  /* 0x0000000400087245 */ /* 0x002fe20000201000 */
[----:B------:R-:W-:Y:S01]  /*0480*/  VOTEU.ALL UP0, P0 ;  /* 0x00000000003f7886 */ /* 0x000fe20000000000 */
[----:B------:R-:W-:Y:S01]  /*0490*/  VOTEU.ALL UP1, P0 ;  /* 0x00000000003f7886 */ /* 0x000fe20000020000 */
[----:B------:R-:W0:Y:S01]  /*04a0*/  F2I.U32.TRUNC.NTZ R0, R0 ;  /* 0x0000000000007305 */ /* 0x000e22000020f000 */
[C---:B------:R-:W-:Y:S02]  /*04b0*/  IMAD.SHL.U32 R152, R7.reuse, 0x4, RZ ;  /* 0x0000000407987824 */ /* 0x040fe400078e00ff */
[----:B------:R-:W-:Y:S01]  /*04c0*/  FMUL R10, R8, UR4 ;  /* 0x00000004080a7c20 */ /* 0x000fe20008400000 */
[----:B------:R-:W1:Y:S01]  /*04d0*/  @!UP0 S2UR UR7, SR_CgaCtaId ;  /* 0x00000000000789c3 */ /* 0x000e620000008800 */
[----:B------:R-:W-:Y:S01]  /*04e0*/  UMOV UR4, 0x20 ;  /* 0x0000002000047882 */ /* 0x000fe20000000000 */
[----:B------:R-:W-:Y:S01]  /*04f0*/  @!UP0 UMOV UR6, 0x400 ;  /* 0x0000040000068882 */ /* 0x000fe20000000000 */
[----:B------:R-:W-:Y:S01]  /*0500*/  LOP3.LUT R152, R7, 0xc, R152, 0x78, !PT ;  /* 0x0000000c07987812 */ /* 0x000fe200078e7898 */
[----:B------:R-:W-:-:S04]  /*0510*/  @!UP0 UIADD3 UR4, -UR4, 0x100000, URZ ;  /* 0x0010000004048890 */ /* 0x000fc8000fffe13f */
[----:B------:R-:W-:Y:S02]  /*0520*/  @!UP0 USHF.L.U32 UR5, UR4, 0xb, URZ ;  /* 0x0000000b04058899 */ /* 0x000fe4000800063f */
[----:B------:R-:W-:Y:S01]  /*0530*/  @!UP0 USHF.L.U32 UR4, UR4, 0x1, URZ ;  /* 0x0000000104048899 */ /* 0x000fe2000800063f */
[----:B------:R-:W5:Y:S01]  /*0540*/  F2I.U32.TRUNC.NTZ R10, R10 ;  /* 0x0000000a000a7305 */ /* 0x000f62000020f000 */
[----:B---3--:R-:W-:Y:S02]  /*0550*/  ISETP.EQ.U32.AND P2, PT, R12, 0x1, PT ;  /* 0x000000010c00780c */ /* 0x008fe40003f42070 */
[----:B------:R-:W-:Y:S01]  /*0560*/  SHF.R.S32.HI R3, RZ, 0x1f, R152 ;  /* 0x0000001fff037819 */ /* 0x000fe20000011498 */
[----:B------:R-:W3:Y:S01]  /*0570*/  LDC R7, c[0x0][0x148] ;  /* 0x00005200ff077b82 */ /* 0x000ee20000000800 */
[----:B0-----:R-:W-:Y:S02]  /*0580*/  IMAD.MOV R14, RZ, RZ, -R0 ;  /* 0x000000ffff0e7224 */ /* 0x001fe400078e0a00 */
[----:B------:R-:W-:-:S02]  /*0590*/  LEA.HI R8, R3, R152, RZ, 0x3 ;  /* 0x0000009803087211 */ /* 0x000fc400078f18ff */
[----:B--2---:R-:W-:Y:S02]  /*05a0*/  IMAD R3, R9, R14, UR8 ;  /* 0x0000000809037e24 */ /* 0x004fe4000f8e020e */
[----:B------:R-:W-:Y:S02]  /*05b0*/  LOP3.LUT R11, R8, 0xfffffff8, RZ, 0xc0, !PT ;  /* 0xfffffff8080b7812 */ /* 0x000fe400078ec0ff */
[----:B------:R-:W-:Y:S01]  /*05c0*/  SHF.R.S32.HI R9, RZ, 0x1f, R2 ;  /* 0x0000001fff097819 */ /* 0x000fe20000011402 */
[----:B-----5:R-:W-:Y:S02]  /*05d0*/  IMAD.MOV R24, RZ, RZ, -R10 ;  /* 0x000000ffff187224 */ /* 0x020fe400078e0a0a */
[----:B------:R-:W-:Y:S01]  /*05e0*/  IMAD.IADD R0, R152, 0x1, -R11 ;  /* 0x0000000198007824 */ /* 0x000fe200078e0a0b */
[----:B------:R-:W-:Y:S01]  /*05f0*/  LEA.HI R9, R9, R2, RZ, 0x2 ;  /* 0x0000000209097211 */ /* 0x000fe200078f10ff */
[----:B-1----:R-:W-:Y:S01]  /*0600*/  @!UP0 ULEA UR6, UR7, UR6, 0x18 ;  /* 0x0000000607068291 */ /* 0x002fe2000f8ec03f */
[----:B------:R-:W-:-:S02]  /*0610*/  VOTEU.ALL UP0, P0 ;  /* 0x00000000003f7886 */ /* 0x000fc40000000000 */
[----:B------:R-:W-:Y:S02]  /*0620*/  LOP3.LUT R9, R9, 0xfffffffc, RZ, 0xc0, !PT ;  /* 0xfffffffc09097812 */ /* 0x000fe400078ec0ff */
[----:B------:R-:W-:Y:S02]  /*0630*/  ISETP.NE.AND P4, PT, R0, R3, PT ;  /* 0x000000030000720c */ /* 0x000fe40003f85270 */
[----:B------:R-:W-:Y:S01]  /*0640*/  LOP3.LUT P0, RZ, R6, 0x7, RZ, 0xc0, !PT ;  /* 0x0000000706ff7812 */ /* 0x000fe2000780c0ff */
[----:B------:R-:W-:Y:S02]  /*0650*/  IMAD.IADD R0, R2, 0x1, -R9 ;  /* 0x0000000102007824 */ /* 0x000fe400078e0a09 */
[----:B---3--:R-:W-:Y:S01]  /*0660*/  IMAD R9, R7, R24, R4 ;  /* 0x0000001807097224 */ /* 0x008fe200078e0204 */
[----:B------:R-:W-:Y:S01]  /*0670*/  ISETP.LT.U32.AND P0, PT, R152, 0x8, !P0 ;  /* 0x000000089800780c */ /* 0x000fe20004701070 */
[----:B------:R-:W-:Y:S01]  /*0680*/  VIADD R6, R5, 0xffffffff ;  /* 0xffffffff05067836 */ /* 0x000fe20000000000 */
[C---:B------:R-:W-:Y:S01]  /*0690*/  ISETP.NE.AND P1, PT, R0.reuse, 0x3, PT ;  /* 0x000000030000780c */ /* 0x040fe20003f25270 */
[----:B------:R-:W0:Y:S02]  /*06a0*/  FENCE.VIEW.ASYNC.S ;  /* 0x00000000000073c6 */ /* 0x000e240000000000 */
[----:B0-----:R0:W1:Y:S01]  /*06b0*/  @!UP0 SYNCS.EXCH.64 URZ, [UR6+0x30], UR4 ;  /* 0x00003004063f85b2 */ /* 0x0010620008000100 */
[----:B------:R-:W-:-:S02]  /*06c0*/  ISETP.EQ.OR P1, PT, R0, RZ, !P1 ;  /* 0x000000ff0000720c */ /* 0x000fc40004f22670 */
[----:B------:R-:W-:Y:S02]  /*06d0*/  @P4 SHF.R.S32.HI R8, RZ, 0x3, R8 ;  /* 0x00000003ff084819 */ /* 0x000fe40000011408 */
[----:B------:R-:W-:Y:S02]  /*06e0*/  ISETP.EQ.AND P1, PT, R5, RZ, P1 ;  /* 0x000000ff0500720c */ /* 0x000fe40000f22270 */
[----:B------:R-:W-:Y:S02]  /*06f0*/  @P4 ISETP.NE.AND P5, PT, R8, R9, PT ;  /* 0x000000090800420c */ /* 0x000fe40003fa5270 */
[----:B------:R-:W-:Y:S02]  /*0700*/  ISETP.GE.U32.AND P6, PT, R6, 0x2, PT ;  /* 0x000000020600780c */ /* 0x000fe40003fc6070 */
[----:B------:R-:W-:Y:S02]  /*0710*/  SEL R9, RZ, 0x1, !P0 ;  /* 0x00000001ff097807 */ /* 0x000fe40004000000 */
[----:B------:R-:W-:Y:S01]  /*0720*/  @P4 SEL R22, RZ, 0x1, P5 ;  /* 0x00000001ff164807 */ /* 0x000fe20002800000 */
[----:B------:R0:W2:Y:S01]  /*0730*/  @!UP1 SYNCS.EXCH.64 URZ, [UR6+0x38], UR4 ;  /* 0x00003804063f95b2 */ /* 0x0000a20008000100 */
[----:B------:R-:W-:Y:S01]  /*0740*/  SEL R19, RZ, 0x1, !P1 ;  /* 0x00000001ff137807 */ /* 0x000fe20004800000 */
[----:B------:R-:W-:Y:S01]  /*0750*/  NOP ;  /* 0x0000000000007918 */ /* 0x000fe20000000000 */
[----:B------:R-:W-:-:S02]  /*0760*/  LOP3.LUT R22, R22, R9, RZ, 0xc0, !PT ;  /* 0x0000000916167212 */ /* 0x000fc400078ec0ff */
[----:B------:R-:W-:Y:S01]  /*0770*/  SEL R19, R19, 0x2, P6 ;  /* 0x0000000213137807 */ /* 0x000fe20003000000 */
[----:B------:R-:W-:Y:S06]  /*0780*/  @!P2 BRA `(.L_x_3) ;  /* 0x000000000008a947 */ /* 0x000fec0003800000 */
[----:B-12-4-:R-:W-:Y:S01]  /*0790*/  UCGABAR_ARV ;  /* 0x00000000000079c7 */ /* 0x016fe20008000000 */
[----:B------:R-:W-:Y:S05]  /*07a0*/  BRA `(.L_x_4) ;  /* 0x0000000000047947 */ /* 0x000fea0003800000 */
.L_x_3:
[----:B-12-4-:R-:W-:Y:S01]  /*07b0*/  NOP ;  /* 0x0000000000007918 */ /* 0x016fe20000000000 */
.L_x_4:
[----:B------:R-:W1:Y:S01]  /*07c0*/  LDC R2, c[0x0][0x65c] ;  /* 0x00019700ff027b82 */ /* 0x000e620000000800 */
[----:B------:R-:W-:Y:S01]  /*07d0*/  MOV R8, UR8 ;  /* 0x0000000800087c02 */ /* 0x000fe20008000f00 */
[----:B------:R-:W-:Y:S01]  /*07e0*/  IMAD.MOV.U32 R9, RZ, RZ, RZ ;  /* 0x000000ffff097224 */ /* 0x000fe200078e00ff */
[----:B-1----:R-:W-:-:S04]  /*07f0*/  ISETP.NE.AND P1, PT, R2, 0x1, PT ;  /* 0x000000010200780c */ /* 0x002fc80003f25270 */
[----:B------:R-:W-:-:S09]  /*0800*/  P2R R5, PR, RZ, 0x2 ;  /* 0x00000002ff057803 */ /* 0x000fd20000000000 */
[----:B------:R-:W1:Y:S01]  /*0810*/  @P1 LDC R17, c[0x0][0x10] ;  /* 0x00000400ff111b82 */ /* 0x000e620000000800 */
[----:B------:R-:W-:Y:S02]  /*0820*/  @P1 IMAD.MOV.U32 R5, RZ, RZ, RZ ;  /* 0x000000ffff051224 */ /* 0x000fe400078e00ff */
[----:B------:R-:W-:-:S05]  /*0830*/  @P1 IMAD.MOV.U32 R13, RZ, RZ, RZ ;  /* 0x000000ffff0d1224 */ /* 0x000fca00078e00ff */
[----:B------:R-:W2:Y:S01]  /*0840*/  @!P1 LDC R11, c[0x0][0xc] ;  /* 0x00000300ff0b9b82 */ /* 0x000ea20000000800 */
[----:B-1----:R-:W-:-:S04]  /*0850*/  @P1 IMAD.WIDE.U32 R16, R17, UR8, R4 ;  /* 0x0000000811101c25 */ /* 0x002fc8000f8e0004 */
[----:B------:R-:W-:Y:S02]  /*0860*/  @P1 IMAD.IADD R17, R17, 0x1, R13 ;  /* 0x0000000111111824 */ /* 0x000fe400078e020d */
[----:B--2---:R-:W-:-:S04]  /*0870*/  @!P1 IMAD.WIDE.U32 R8, R4, R11, R8 ;  /* 0x0000000b04089225 */ /* 0x004fc800078e0008 */
[----:B------:R-:W-:Y:S02]  /*0880*/  @!P1 IMAD.MOV.U32 R16, RZ, RZ, R8 ;  /* 0x000000ffff109224 */ /* 0x000fe400078e0008 */
[----:B------:R-:W-:Y:S01]  /*0890*/  @!P1 IMAD.MOV.U32 R17, RZ, RZ, R9 ;  /* 0x000000ffff119224 */ /* 0x000fe200078e0009 */
[----:B------:R-:W-:Y:S06]  /*08a0*/  @!P2 BRA `(.L_x_5) ;  /* 0x00000000000ca947 */ /* 0x000fec0003800000 */
[----:B------:R-:W-:Y:S01]  /*08b0*/  UCGABAR_WAIT ;  /* 0x0000000000007dc7 */ /* 0x000fe20008000000 */
[----:B------:R-:W-:Y:S01]  /*08c0*/  CCTL.IVALL ;  /* 0x00000000ff00798f */ /* 0x000fe20002000000 */
[----:B------:R-:W-:Y:S05]  /*08d0*/  BRA `(.L_x_6) ;  /* 0x0000000000047947 */ /* 0x000fea0003800000 */
.L_x_5:
[----:B------:R-:W-:Y:S06]  /*08e0*/  BAR.SYNC.DEFER_BLOCKING 0x0 ;  /* 0x0000000000007b1d */ /* 0x000fec0000010000 */
.L_x_6:
[----:B------:R-:W-:Y:S05]  /*08f0*/  @!P3 BRA `(.L_x_7) ;  /* 0x000000a800fcb947 */ /* 0x000fea0003800000 */
[----:B------:R-:W-:-:S13]  /*0900*/  ISETP.GT.U32.AND P0, PT, R6, 0x1, PT ;  /* 0x000000010600780c */ /* 0x000fda0003f04070 */
[----:B0-----:R-:W-:Y:S05]  /*0910*/  @P0 EXIT ;  /* 0x000000000000094d */ /* 0x001fea0003800000 */
[----:B------:R-:W-:Y:S01]  /*0920*/  ULDC.64 UR4, c[0x0][0x650] ;  /* 0x0001940000047ab9 */ /* 0x000fe20000000a00 */
[----:B------:R-:W-:Y:S01]  /*0930*/  PRMT R0, RZ, 0x7610, R0 ;  /* 0x00007610ff007816 */ /* 0x000fe20000000000 */
[----:B------:R-:W-:Y:S01]  /*0940*/  IMAD.MOV.U32 R153, RZ, RZ, -0x1 ;  /* 0xffffffffff997424 */ /* 0x000fe200078e00ff */
[----:B------:R-:W-:Y:S01]  /*0950*/  ISETP.GE.U32.AND P0, PT, R16, UR4, PT ;  /* 0x0000000410007c0c */ /* 0x000fe2000bf06070 */
[----:B------:R-:W-:Y:S02]  /*0960*/  IMAD.MOV.U32 R154, RZ, RZ, -0x1 ;  /* 0xffffffffff9a7424 */ /* 0x000fe400078e00ff */
[----:B------:R-:W-:Y:S01]  /*0970*/  IMAD.MOV.U32 R23, RZ, RZ, -0x1 ;  /* 0xffffffffff177424 */ /* 0x000fe200078e00ff */
[----:B------:R-:W-:-:S13]  /*0980*/  ISETP.GE.U32.AND.EX P0, PT, R17, UR5, PT, P0 ;  /* 0x0000000511007c0c */ /* 0x000fda000bf06100 */
[----:B------:R-:W-:Y:S05]  /*0990*/  @P0 BRA `(.L_x_8) ;  /* 0x00000004002c0947 */ /* 0x000fea0003800000 */
[----:B------:R-:W0:Y:S01]  /*09a0*/  LDC.64 R20, c[0x0][0x628] ;  /* 0x00018a00ff147b82 */ /* 0x000e220000000a00 */
[----:B------:R-:W-:Y:S01]  /*09b0*/  IMAD.MOV.U32 R8, RZ, RZ, R16 ;  /* 0x000000ffff087224 */ /* 0x000fe200078e0010 */
[----:B------:R-:W-:-:S06]  /*09c0*/  MOV R9, R17 ;  /* 0x0000001100097202 */ /* 0x000fcc0000000f00 */
[----:B------:R-:W1:Y:S08]  /*09d0*/  LDC R0, c[0x0][0x630] ;  /* 0x00018c00ff007b82 */ /* 0x000e700000000800 */
[----:B------:R-:W2:Y:S01]  /*09e0*/  LDC.64 R26, c[0x0][0x620] ;  /* 0x00018800ff1a7b82 */ /* 0x000ea20000000a00 */
[----:B0-----:R-:W-:-:S04]  /*09f0*/  ISETP.NE.U32.AND P0, PT, R20, RZ, PT ;  /* 0x000000ff1400720c */ /* 0x001fc80003f05070 */
[----:B------:R-:W-:-:S13]  /*0a00*/  ISETP.NE.AND.EX P0, PT, R21, RZ, PT, P0 ;  /* 0x000000ff1500720c */ /* 0x000fda0003f05300 */
[----:B-12---:R-:W-:Y:S05]  /*0a10*/  @!P0 BRA `(.L_x_9) ;  /* 0x0000000000288947 */ /* 0x006fea0003800000 */
[----:B------:R-:W0:Y:S02]  /*0a20*/  LDC R13, c[0x0][0x634] ;  /* 0x00018d00ff0d7b82 */ /* 0x000e240000000800 */
[----:B0-----:R-:W-:-:S05]  /*0a30*/  IADD3 R13, P0, R16, R13, RZ ;  /* 0x0000000d100d7210 */ /* 0x001fca0007f1e0ff */
[----:B------:R-:W-:-:S04]  /*0a40*/  IMAD.X R15, RZ, RZ, R17, P0 ;  /* 0x000000ffff0f7224 */ /* 0x000fc800000e0611 */
[----:B------:R-:W-:-:S04]  /*0a50*/  IMAD.WIDE.U32 R8, R15, R20, RZ ;  /* 0x000000140f087225 */ /* 0x000fc800078e00ff */
[----:B------:R-:W-:-:S04]  /*0a60*/  IMAD.WIDE.U32 R10, P0, R13, R21, R8 ;  /* 0x000000150d0a7225 */ /* 0x000fc80007800008 */
[----:B------:R-:W-:-:S04]  /*0a70*/  IMAD.WIDE.U32 R8, R13, R20, RZ ;  /* 0x000000140d087225 */ /* 0x000fc800078e00ff */
[----:B------:R-:W-:Y:S01]  /*0a80*/  IMAD.X R13, RZ, RZ, RZ, P0 ;  /* 0x000000ffff0d7224 */ /* 0x000fe200000e06ff */
[----:B------:R-:W-:Y:S01]  /*0a90*/  IADD3 RZ, P0, R9, R10, RZ ;  /* 0x0000000a09ff7210 */ /* 0x000fe20007f1e0ff */
[----:B------:R-:W-:-:S04]  /*0aa0*/  IMAD.MOV.U32 R12, RZ, RZ, R11 ;  /* 0x000000ffff0c7224 */ /* 0x000fc800078e000b */
[----:B------:R-:W-:-:S08]  /*0ab0*/  IMAD.WIDE.U32.X R8, R15, R21, R12, P0 ;  /* 0x000000150f087225 */ /* 0x000fd000000e040c */
.L_x_9:
[----:B------:R-:W0:Y:S01]  /*0ac0*/  LDC.64 R20, c[0x0][0x640] ;  /* 0x00019000ff147b82 */ /* 0x000e220000000a00 */
[--C-:B------:R-:W-:Y:S01]  /*0ad0*/  SHF.R.U64 R28, R8, R0, R9.reuse ;  /* 0x00000000081c7219 */ /* 0x100fe20000001209 */
[----:B------:R-:W-:Y:S01]  /*0ae0*/  IMAD R30, R7, R24, R4 ;  /* 0x00000018071e7224 */ /* 0x000fe200078e0204 */
[----:B------:R-:W-:Y:S01]  /*0af0*/  SHF.R.U32.HI R0, RZ, R0, R9 ;  /* 0x00000000ff007219 */ /* 0x000fe20000011609 */
[----:B------:R-:W-:Y:S01]  /*0b00*/  IMAD.MOV.U32 R23, RZ, RZ, 0x1 ;  /* 0x00000001ff177424 */ /* 0x000fe200078e00ff */
[----:B------:R-:W-:-:S03]  /*0b10*/  IADD3 R5, P0, RZ, -R28, RZ ;  /* 0x8000001cff057210 */ /* 0x000fc60007f1e0ff */
[----:B------:R-:W1:Y:S02]  /*0b20*/  LDC R6, c[0x0][0x618] ;  /* 0x00018600ff067b82 */ /* 0x000e640000000800 */
[----:B------:R-:W-:-:S04]  /*0b30*/  IMAD.X R9, RZ, RZ, ~R0, P0 ;  /* 0x000000ffff097224 */ /* 0x000fc800000e0e00 */
[-C--:B------:R-:W-:Y:S02]  /*0b40*/  IMAD R0, R9, R26.reuse, RZ ;  /* 0x0000001a09007224 */ /* 0x080fe400078e02ff */
[----:B------:R-:W2:Y:S01]  /*0b50*/  LDC R11, c[0x0][0x608] ;  /* 0x00018200ff0b7b82 */ /* 0x000ea20000000800 */
[----:B------:R-:W-:-:S04]  /*0b60*/  IMAD.WIDE.U32 R8, R5, R26, R16 ;  /* 0x0000001a05087225 */ /* 0x000fc800078e0010 */
[----:B------:R-:W-:-:S03]  /*0b70*/  IMAD R5, R5, R27, R0 ;  /* 0x0000001b05057224 */ /* 0x000fc600078e0200 */
[----:B------:R-:W3:Y:S01]  /*0b80*/  LDC R12, c[0x0][0x658] ;  /* 0x00019600ff0c7b82 */ /* 0x000ee20000000800 */
[----:B0-----:R-:W-:Y:S01]  /*0b90*/  ISETP.NE.U32.AND P0, PT, R20, RZ, PT ;  /* 0x000000ff1400720c */ /* 0x001fe20003f05070 */
[----:B------:R-:W-:Y:S02]  /*0ba0*/  IMAD.IADD R5, R9, 0x1, R5 ;  /* 0x0000000109057824 */ /* 0x000fe400078e0205 */
[----:B------:R-:W-:Y:S01]  /*0bb0*/  IMAD.MOV.U32 R9, RZ, RZ, -0x1 ;  /* 0xffffffffff097424 */ /* 0x000fe200078e00ff */
[----:B------:R-:W-:-:S03]  /*0bc0*/  ISETP.NE.AND.EX P0, PT, R21, RZ, PT, P0 ;  /* 0x000000ff1500720c */ /* 0x000fc60003f05300 */
[----:B------:R-:W0:Y:S01]  /*0bd0*/  LDC R15, c[0x0][0x600] ;  /* 0x00018000ff0f7b82 */ /* 0x000e220000000800 */
[-CC-:B-1----:R-:W-:Y:S02]  /*0be0*/  SHF.R.U64 R13, R8, R6.reuse, R5.reuse ;  /* 0x00000006080d7219 */ /* 0x182fe40000001205 */
[----:B------:R-:W-:-:S05]  /*0bf0*/  SHF.R.U32.HI R0, RZ, R6, R5 ;  /* 0x00000006ff007219 */ /* 0x000fca0000011605 */
[----:B------:R-:W1:Y:S01]  /*0c00*/  LDC R14, c[0x0][0x648] ;  /* 0x00019200ff0e7b82 */ /* 0x000e620000000800 */
[-CC-:B--2---:R-:W-:Y:S02]  /*0c10*/  SHF.R.U64 R27, R13, R11.reuse, R0.reuse ;  /* 0x0000000b0d1b7219 */ /* 0x184fe40000001200 */
[----:B------:R-:W-:-:S05]  /*0c20*/  SHF.R.U32.HI R5, RZ, R11, R0 ;  /* 0x0000000bff057219 */ /* 0x000fca0000011600 */
[----:B------:R-:W2:Y:S01]  /*0c30*/  LDC R26, c[0x0][0x638] ;  /* 0x00018e00ff1a7b82 */ /* 0x000ea20000000800 */
[-CC-:B---3--:R-:W-:Y:S02]  /*0c40*/  SHF.R.U64 R24, R27, R12.reuse, R5.reuse ;  /* 0x0000000c1b187219 */ /* 0x188fe40000001205 */
[-C--:B------:R-:W-:Y:S02]  /*0c50*/  SHF.L.U32 R0, R9, R12.reuse, RZ ;  /* 0x0000000c09007219 */ /* 0x080fe400000006ff */
[----:B------:R-:W-:Y:S01]  /*0c60*/  SHF.R.U32.HI R5, RZ, R12, R5 ;  /* 0x0000000cff057219 */ /* 0x000fe20000011605 */
[----:B------:R-:W-:Y:S01]  /*0c70*/  IMAD.MOV.U32 R4, RZ, RZ, R24 ;  /* 0x000000ffff047224 */ /* 0x000fe200078e0018 */
[----:B------:R-:W-:Y:S01]  /*0c80*/  LOP3.LUT R10, RZ, R0, RZ, 0x33, !PT ;  /* 0x00000000ff0a7212 */ /* 0x000fe200078e33ff */
[----:B------:R-:W3:Y:S01]  /*0c90*/  LDC R25, c[0x0][0x610] ;  /* 0x00018400ff197b82 */ /* 0x000ee20000000800 */
[----:B------:R-:W-:Y:S05]  /*0ca0*/  @!P0 BRA `(.L_x_10) ;  /* 0x0000000000288947 */ /* 0x000fea0003800000 */
[----:B------:R-:W4:Y:S02]  /*0cb0*/  LDC R9, c[0x0][0x64c] ;  /* 0x00019300ff097b82 */ /* 0x000f240000000800 */
[----:B----4-:R-:W-:-:S05]  /*0cc0*/  IADD3 R9, P0, R24, R9, RZ ;  /* 0x0000000918097210 */ /* 0x010fca0007f1e0ff */
[----:B------:R-:W-:-:S04]  /*0cd0*/  IMAD.X R11, RZ, RZ, R5, P0 ;  /* 0x000000ffff0b7224 */ /* 0x000fc800000e0605 */
[----:B------:R-:W-:-:S04]  /*0ce0*/  IMAD.WIDE.U32 R4, R11, R20, RZ ;  /* 0x000000140b047225 */ /* 0x000fc800078e00ff */
[----:B------:R-:W-:-:S04]  /*0cf0*/  IMAD.WIDE.U32 R6, P0, R9, R21, R4 ;  /* 0x0000001509067225 */ /* 0x000fc80007800004 */
[----:B------:R-:W-:Y:S01]  /*0d00*/  IMAD.WIDE.U32 R4, R9, R20, RZ ;  /* 0x0000001409047225 */ /* 0x000fe200078e00ff */
[----:B------:R-:W-:-:S03]  /*0d10*/  MOV R8, R7 ;  /* 0x0000000700087202 */ /* 0x000fc60000000f00 */
[----:B------:R-:W-:Y:S01]  /*0d20*/  IMAD.X R9, RZ, RZ, RZ, P0 ;  /* 0x000000ffff097224 */ /* 0x000fe200000e06ff */
[----:B------:R-:W-:-:S05]  /*0d30*/  IADD3 RZ, P0, R5, R6, RZ ;  /* 0x0000000605ff7210 */ /* 0x000fca0007f1e0ff */
[----:B------:R-:W-:-:S08]  /*0d40*/  IMAD.WIDE.U32.X R4, R11, R21, R8, P0 ;  /* 0x000000150b047225 */ /* 0x000fd000000e0408 */
.L_x_10:
[----:B-1----:R-:W-:Y:S01]  /*0d50*/  SHF.R.U64 R4, R4, R14, R5 ;  /* 0x0000000e04047219 */ /* 0x002fe20000001205 */
[----:B0-----:R-:W-:Y:S01]  /*0d60*/  VIADD R6, R15, 0xffffffff ;  /* 0xffffffff0f067836 */ /* 0x001fe20000000000 */
[----:B------:R-:W-:Y:S01]  /*0d70*/  SHF.L.U32 R0, R23, R12, RZ ;  /* 0x0000000c17007219 */ /* 0x000fe200000006ff */
[----:B------:R-:W-:Y:S01]  /*0d80*/  IMAD.MOV.U32 R23, RZ, RZ, R28 ;  /* 0x000000ffff177224 */ /* 0x000fe200078e001c */
[----:B------:R-:W-:Y:S01]  /*0d90*/  LOP3.LUT R5, R27, R10, RZ, 0xc0, !PT ;  /* 0x0000000a1b057212 */ /* 0x000fe200078ec0ff */
[----:B------:R-:W-:Y:S01]  /*0da0*/  IMAD.MOV R7, RZ, RZ, -R4 ;  /* 0x000000ffff077224 */ /* 0x000fe200078e0a04 */
[----:B------:R-:W-:Y:S02]  /*0db0*/  SEL R3, R3, R30, !P1 ;  /* 0x0000001e03037207 */ /* 0x000fe40004800000 */
[----:B------:R-:W-:Y:S01]  /*0dc0*/  LOP3.LUT R6, R13, R6, RZ, 0xc0, !PT ;  /* 0x000000060d067212 */ /* 0x000fe200078ec0ff */
[----:B------:R-:W-:Y:S02]  /*0dd0*/  IMAD R4, R0, R4, R5 ;  /* 0x0000000400047224 */ /* 0x000fe400078e0205 */
[----:B--2---:R-:W-:-:S02]  /*0de0*/  IMAD R0, R7, R26, R24 ;  /* 0x0000001a07007224 */ /* 0x004fc400078e0218 */
[----:B---3--:R-:W-:Y:S02]  /*0df0*/  IMAD R3, R4, R25, R3 ;  /* 0x0000001904037224 */ /* 0x008fe400078e0203 */
[----:B------:R-:W-:Y:S02]  /*0e00*/  IMAD.MOV.U32 R5, RZ, RZ, 0x1 ;  /* 0x00000001ff057424 */ /* 0x000fe400078e00ff */
[----:B------:R-:W-:-:S03]  /*0e10*/  IMAD R4, R0, R15, R6 ;  /* 0x0000000f00047224 */ /* 0x000fc600078e0206 */
[----:B------:R-:W-:Y:S02]  /*0e20*/  PRMT R0, R5, 0x7610, R0 ;  /* 0x0000761005007816 */ /* 0x000fe40000000000 */
[----:B------:R-:W-:Y:S02]  /*0e30*/  SEL R154, R4, R3, !P1 ;  /* 0x00000003049a7207 */ /* 0x000fe40004800000 */
[----:B------:R-:W-:-:S07]  /*0e40*/  SEL R153, R3, R4, !P1 ;  /* 0x0000000403997207 */ /* 0x000fce0004800000 */
.L_x_8:
[----:B------:R-:W-:-:S08]  /*0e50*/  NOP ;  /* 0x0000000000007918 */ /* 0x000fd00000000000 */
[----:B------:R-:W0:Y:S02]  /*0e60*/  USETMAXREG.TRY_ALLOC.CTAPOOL UP0, 0xe8 ;  /* 0x000000e8000079c8 */ /* 0x000e240008000600 */
[----:B0-----:R-:W-:-:S13]  /*0e70*/  PLOP3.LUT P0, PT, PT, PT, UP0, 0x80, 0x0 ;  /* 0x000000000000781c */ /* 0x001fda0003f0f008 */
[----:B------:R-:W-:Y:S05]  /*0e80*/  @!P0 BRA `(.L_x_8) ;  /* 0xfffffffc00f08947 */ /* 0x000fea000383ffff */
[----:B------:R-:W-:Y:S01]  /*0e90*/  ULDC.64 UR4, c[0x0][0x598] ;  /* 0x0001660000047ab9 */ /* 0x000fe20000000a00 */
[----:B------:R-:W-:Y:S01]  /*0ea0*/  ULDC.64 UR36, c[0x0][0x208] ;  /* 0x0000820000247ab9 */ /* 0x000fe20000000a00 */
[----:B------:R-:W-:-:S04]  /*0eb0*/  ISETP.NE.U32.AND P0, PT, RZ, UR4, PT ;  /* 0x00000004ff007c0c */ /* 0x000fc8000bf05070 */
[----:B------:R-:W-:-:S13]  /*0ec0*/  ISETP.NE.AND.EX P0, PT, RZ, UR5, PT, P0 ;  /* 0x00000005ff007c0c */ /* 0x000fda000bf05300 */
[----:B------:R-:W-:Y:S05]  /*0ed0*/  @!P0 BRA `(.L_x_11) ;  /* 0x00000000001c8947 */ /* 0x000fea0003800000 */
[----:B------:R-:W0:Y:S02]  /*0ee0*/  LDC.64 R4, c[0x0][0x598] ;  /* 0x00016600ff047b82 */ /* 0x000e240000000a00 */
[----:B0-----:R-:W2:Y:S02]  /*0ef0*/  LDG.E.64 R4, desc[UR36][R4.64] ;  /* 0x0000002404047981 */ /* 0x001ea4000c1e1b00 */
[----:B--2---:R-:W-:-:S04]  /*0f00*/  ISETP.NE.U32.AND P0, PT, R4, RZ, PT ;  /* 0x000000ff0400720c */ /* 0x004fc80003f05070 */
[----:B------:R-:W-:-:S13]  /*0f10*/  ISETP.NE.AND.EX P0, PT, R5, RZ, PT, P0 ;  /* 0x000000ff0500720c */ /* 0x000fda0003f05300 */
[----:B------:R-:W-:Y:S05]  /*0f20*/  @!P0 BRA `(.L_x_11) ;  /* 0x0000000000088947 */ /* 0x000fea0003800000 */
[----:B------:R0:W5:Y:S01]  /*0f30*/  LD.E R155, desc[UR36][R4.64] ;  /* 0x00000024049b7980 */ /* 0x000162000c101900 */
[----:B------:R-:W-:Y:S05]  /*0f40*/  BRA `(.L_x_12) ;  /* 0x0000000000247947 */ /* 0x000fea0003800000 */
.L_x_11:
[----:B------:R-:W-:Y:S02]  /*0f50*/  ULDC.64 UR4, c[0x0][0x588] ;  /* 0x0001620000047ab9 */ /* 0x000fe40000000a00 */
[----:B------:R-:W-:-:S04]  /*0f60*/  ISETP.NE.U32.AND P0, PT, RZ, UR4, PT ;  /* 0x00000004ff007c0c */ /* 0x000fc8000bf05070 */
[----:B------:R-:W-:-:S13]  /*0f70*/  ISETP.NE.AND.EX P0, PT, RZ, UR5, PT, P0 ;  /* 0x00000005ff007c0c */ /* 0x000fda000bf05300 */
[----:B------:R-:W-:Y:S05]  /*0f80*/  @!P0 BRA `(.L_x_13) ;  /* 0x00000000000c8947 */ /* 0x000fea0003800000 */
[----:B------:R-:W0:Y:S02]  /*0f90*/  LDC.64 R4, c[0x0][0x588] ;  /* 0x00016200ff047b82 */ /* 0x000e240000000a00 */
[----:B0-----:R1:W5:Y:S01]  /*0fa0*/  LDG.E R155, desc[UR36][R4.64] ;  /* 0x00000024049b7981 */ /* 0x001362000c1e1900 */
[----:B------:R-:W-:Y:S05]  /*0fb0*/  BRA `(.L_x_12) ;  /* 0x0000000000087947 */ /* 0x000fea0003800000 */
.L_x_13:
[----:B------:R-:W-:Y:S02]  /*0fc0*/  ULDC UR4, c[0x0][0x580] ;  /* 0x0001600000047ab9 */ /* 0x000fe40000000800 */
[----:B------:R-:W-:-:S07]  /*0fd0*/  IMAD.U32 R155, RZ, RZ, UR4 ;  /* 0x00000004ff9b7e24 */ /* 0x000fce000f8e00ff */
.L_x_12:
[----:B------:R-:W-:Y:S02]  /*0fe0*/  ULDC.64 UR4, c[0x0][0x5a0] ;  /* 0x0001680000047ab9 */ /* 0x000fe40000000a00 */
[----:B------:R-:W-:-:S04]  /*0ff0*/  ISETP.NE.U32.AND P0, PT, RZ, UR4, PT ;  /* 0x00000004ff007c0c */ /* 0x000fc8000bf05070 */
[----:B------:R-:W-:-:S13]  /*1000*/  ISETP.NE.AND.EX P0, PT, RZ, UR5, PT, P0 ;  /* 0x00000005ff007c0c */ /* 0x000fda000bf05300 */
[----:B------:R-:W-:Y:S05]  /*1010*/  @!P0 BRA `(.L_x_14) ;  /* 0x00000000001c8947 */ /* 0x000fea0003800000 */
[----:B01----:R-:W0:Y:S02]  /*1020*/  LDC.64 R4, c[0x0][0x5a0] ;  /* 0x00016800ff047b82 */ /* 0x003e240000000a00 */
[----:B0-----:R-:W2:Y:S02]  /*1030*/  LDG.E.64 R4, desc[UR36][R4.64] ;  /* 0x0000002404047981 */ /* 0x001ea4000c1e1b00 */
[----:B--2---:R-:W-:-:S04]  /*1040*/  ISETP.NE.U32.AND P0, PT, R4, RZ, PT ;  /* 0x000000ff0400720c */ /* 0x004fc80003f05070 */
[----:B------:R-:W-:-:S13]  /*1050*/  ISETP.NE.AND.EX P0, PT, R5, RZ, PT, P0 ;  /* 0x000000ff0500720c */ /* 0x000fda0003f05300 */
[----:B------:R-:W-:Y:S05]  /*1060*/  @!P0 BRA `(.L_x_14) ;  /* 0x0000000000088947 */ /* 0x000fea0003800000 */
[----:B------:R0:W5:Y:S01]  /*1070*/  LD.E R156, desc[UR36][R4.64] ;  /* 0x00000024049c7980 */ /* 0x000162000c101900 */
[----:B------:R-:W-:Y:S05]  /*1080*/  BRA `(.L_x_15) ;  /* 0x0000000000247947 */ /* 0x000fea0003800000 */
.L_x_14:
[----:B------:R-:W-:Y:S02]  /*1090*/  ULDC.64 UR4, c[0x0][0x590] ;  /* 0x0001640000047ab9 */ /* 0x000fe40000000a00 */
[----:B------:R-:W-:-:S04]  /*10a0*/  ISETP.NE.U32.AND P0, PT, RZ, UR4, PT ;  /* 0x00000004ff007c0c */ /* 0x000fc8000bf05070 */
[----:B------:R-:W-:-:S13]  /*10b0*/  ISETP.NE.AND.EX P0, PT, RZ, UR5, PT, P0 ;  /* 0x00000005ff007c0c */ /* 0x000fda000bf05300 */
[----:B------:R-:W-:Y:S05]  /*10c0*/  @!P0 BRA `(.L_x_16) ;  /* 0x00000000000c8947 */ /* 0x000fea0003800000 */
[----:B------:R-:W2:Y:S02]  /*10d0*/  LDC.64 R156, c[0x0][0x590] ;  /* 0x00016400ff9c7b82 */ /* 0x000ea40000000a00 */
[----:B--2---:R2:W5:Y:S01]  /*10e0*/  LDG.E R156, desc[UR36][R156.64] ;  /* 0x000000249c9c7981 */ /* 0x004562000c1e1900 */
[----:B------:R-:W-:Y:S05]  /*10f0*/  BRA `(.L_x_15) ;  /* 0x0000000000087947 */ /* 0x000fea0003800000 */
.L_x_16:
[----:B------:R-:W-:Y:S02]  /*1100*/  ULDC UR4, c[0x0][0x584] ;  /* 0x0001610000047ab9 */ /* 0x000fe40000000800 */
[----:B------:R-:W-:-:S07]  /*1110*/  IMAD.U32 R156, RZ, RZ, UR4 ;  /* 0x00000004ff9c7e24 */ /* 0x000fce000f8e00ff */
.L_x_15:
[----:B------:R-:W-:-:S13]  /*1120*/  LOP3.LUT P0, RZ, R0, 0xff, RZ, 0xc0, !PT ;  /* 0x000000ff00ff7812 */ /* 0x000fda000780c0ff */
[----:B------:R-:W-:Y:S05]  /*1130*/  @!P0 EXIT ;  /* 0x000000000000894d */ /* 0x000fea0003800000 */
[----:B------:R-:W-:Y:S01]  /*1140*/  ULDC UR4, c[0x0][0x28c] ;  /* 0x0000a30000047ab9 */ /* 0x000fe20000000800 */
[----:B------:R-:W-:Y:S01]  /*1150*/  LOP3.LUT R166, R19, 0x1, RZ, 0xfc, !PT ;  /* 0x0000000113a67812 */ /* 0x000fe200078efcff */
[----:B------:R-:W-:Y:S01]  /*1160*/  UIADD3 UR4, UR4, 0x7f, URZ ;  /* 0x0000007f04047890 */ /* 0x000fe2000fffe03f */
[----:B------:R-:W-:Y:S01]  /*1170*/  UMOV UR38, URZ ;  /* 0x0000003f00267c82 */ /* 0x000fe20008000000 */
[----:B------:R-:W-:Y:S02]  /*1180*/  UMOV UR39, URZ ;  /* 0x0000003f00277c82 */ /* 0x000fe40008000000 */
[----:B------:R-:W-:-:S04]  /*1190*/  USHF.R.S32.HI UR5, URZ, 0x1f, UR4 ;  /* 0x0000001f3f057899 */ /* 0x000fc80008011404 */
[----:B------:R-:W-:-:S04]  /*11a0*/  ULEA.HI UR5, UR5, UR4, URZ, 0x7 ;  /* 0x0000000405057291 */ /* 0x000fc8000f8f383f */
[----:B------:R-:W-:-:S12]  /*11b0*/  USHF.R.S32.HI UR40, URZ, 0x7, UR5 ;  /* 0x000000073f287899 */ /* 0x000fd80008011405 */
.L_x_288:
[----:B------:R-:W-:Y:S01]  /*11c0*/  LOP3.LUT R0, R18, 0x80, RZ, 0xc0, !PT ;  /* 0x0000008012007812 */ /* 0x000fe200078ec0ff */
[----:B---3--:R-:W3:Y:S01]  /*11d0*/  S2UR UR7, SR_CgaCtaId ;  /* 0x00000000000779c3 */ /* 0x008ee20000008800 */
[----:B------:R-:W-:Y:S02]  /*11e0*/  UMOV UR6, 0x400 ;  /* 0x0000040000067882 */ /* 0x000fe40000000000 */
[----:B------:R-:W-:-:S06]  /*11f0*/  SHF.R.U32.HI R0, RZ, 0x7, R0 ;  /* 0x00000007ff007819 */ /* 0x000fcc0000011600 */
[----:B----4-:R-:W4:Y:S01]  /*1200*/  SHFL.IDX PT, R0, R0, RZ, 0x1f ;  /* 0x00001fff00007589 */ /* 0x010f2200000e0000 */
[----:B---3--:R-:W-:Y:S01]  /*1210*/  ULEA UR6, UR7, UR6, 0x18 ;  /* 0x0000000607067291 */ /* 0x008fe2000f8ec03f */
[----:B----4-:R-:W-:-:S13]  /*1220*/  R2UR UR4, R0 ;  /* 0x00000000000472ca */ /* 0x010fda00000e0000 */
[----:B------:R-:W-:-:S04]  /*1230*/  ULEA.HI UR5, UR4, UR4, URZ, 0x1 ;  /* 0x0000000404057291 */ /* 0x000fc8000f8f083f */
[----:B------:R-:W-:-:S04]  /*1240*/  ULOP3.LUT UR5, UR5, 0x7fffe, URZ, 0xc0, !UPT ;  /* 0x0007fffe05057892 */ /* 0x000fc8000f8ec03f */
[----:B------:R-:W-:-:S03]  /*1250*/  UIADD3 UR5, UR4, -UR5, URZ ;  /* 0x8000000504057290 */ /* 0x000fc6000fffe03f */
[----:B------:R-:W-:Y:S01]  /*1260*/  ULDC UR4, c[0x0][0x28c] ;  /* 0x0000a30000047ab9 */ /* 0x000fe20000000800 */
[----:B------:R-:W-:Y:S01]  /*1270*/  ULEA UR5, UR5, UR6, 0xd ;  /* 0x0000000605057291 */ /* 0x000fe2000f8e683f */
[----:B------:R-:W-:-:S03]  /*1280*/  ISETP.LT.AND P0, PT, RZ, UR4, PT ;  /* 0x00000004ff007c0c */ /* 0x000fc6000bf01270 */
[----:B------:R-:W-:-:S04]  /*1290*/  UIADD3 UR5, UR5, 0x100, URZ ;  /* 0x0000010005057890 */ /* 0x000fc8000fffe03f */
[----:B------:R-:W-:-:S04]  /*12a0*/  USHF.R.U32.HI UR5, URZ, 0x4, UR5 ;  /* 0x000000043f057899 */ /* 0x000fc80008011605 */
[----:B------:R-:W-:Y:S02]  /*12b0*/  ULOP3.LUT UR41, UR5, 0x3fff, URZ, 0xc0, !UPT ;  /* 0x00003fff05297892 */ /* 0x000fe4000f8ec03f */
[----:B-12---:R-:W-:Y:S10]  /*12c0*/  @P0 BRA `(.L_x_17) ;  /* 0x0000000000400947 */ /* 0x006ff40003800000 */
[----:B------:R-:W-:Y:S01]  /*12d0*/  MOV R0, 0x0 ;  /* 0x0000000000007802 */ /* 0x000fe20000000f00 */
[----:B------:R-:W-:Y:S01]  /*12e0*/  ULDC.64 UR4, c[0x4][0x68] ;  /* 0x01001a0000047ab9 */ /* 0x000fe20000000a00 */
[----:B------:R-:W-:Y:S01]  /*12f0*/  ULDC.64 UR6, c[0x4][0x8] ;  /* 0x0100020000067ab9 */ /* 0x000fe20000000a00 */
[----:B01----:R-:W-:Y:S01]  /*1300*/  IMAD.U32 R4, RZ, RZ, UR4 ;  /* 0x00000004ff047e24 */ /* 0x003fe2000f8e00ff */
[----:B------:R0:W1:Y:S01]  /*1310*/  LDC.64 R14, c[0x4][R0] ;  /* 0x01000000000e7b82 */ /* 0x0000620000000a00 */
[----:B------:R-:W-:Y:S01]  /*1320*/  IMAD.U32 R5, RZ, RZ, UR5 ;  /* 0x00000005ff057e24 */ /* 0x000fe2000f8e00ff */
[----:B------:R-:W-:Y:S01]  /*1330*/  ULDC.64 UR4, c[0x4][0x70] ;  /* 0x01001c0000047ab9 */ /* 0x000fe20000000a00 */
[----:B------:R-:W-:Y:S01]  /*1340*/  MOV R10, UR6 ;  /* 0x00000006000a7c02 */ /* 0x000fe20008000f00 */
[----:B------:R-:W-:Y:S02]  /*1350*/  IMAD.U32 R6, RZ, RZ, UR4 ;  /* 0x00000004ff067e24 */ /* 0x000fe4000f8e00ff */
[----:B------:R-:W-:-:S02]  /*1360*/  IMAD.U32 R7, RZ, RZ, UR5 ;  /* 0x00000005ff077e24 */ /* 0x000fc4000f8e00ff */
[----:B------:R-:W-:Y:S02]  /*1370*/  IMAD.U32 R11, RZ, RZ, UR7 ;  /* 0x00000007ff0b7e24 */ /* 0x000fe4000f8e00ff */
[----:B------:R-:W-:Y:S02]  /*1380*/  IMAD.MOV.U32 R8, RZ, RZ, 0x1e1 ;  /* 0x000001e1ff087424 */ /* 0x000fe400078e00ff */
[----:B------:R-:W-:Y:S02]  /*1390*/  IMAD.MOV.U32 R12, RZ, RZ, 0x1 ;  /* 0x00000001ff0c7424 */ /* 0x000fe400078e00ff */
[----:B0-----:R-:W-:-:S07]  /*13a0*/  IMAD.MOV.U32 R13, RZ, RZ, RZ ;  /* 0x000000ffff0d7224 */ /* 0x001fce00078e00ff */
[----:B------:R-:W-:-:S07]  /*13b0*/  LEPC R20, `(.L_x_17) ;  /* 0x000000001014794e */ /* 0x000fce0000000000 */
[----:B-12--5:R-:W-:Y:S05]  /*13c0*/  CALL.ABS.NOINC R14 ;  /* 0x000000000e007343 */ /* 0x026fea0003c00000 */
.L_x_17:
[----:B------:R-:W-:-:S13]  /*13d0*/  ISETP.NE.AND P0, PT, R166, 0x3, PT ;  /* 0x00000003a600780c */ /* 0x000fda0003f05270 */
[----:B------:R-:W-:Y:S05]  /*13e0*/  @!P0 BRA `(.L_x_18) ;  /* 0x0000000000048947 */ /* 0x000fea0003800000 */
[----:B------:R-:W-:Y:S01]  /*13f0*/  BPT.TRAP 0x1 ;  /* 0x000000040000795c */ /* 0x000fe20000300000 */
.L_x_18:
[----:B------:R-:W3:Y:S01]  /*1400*/  S2UR UR5, SR_CgaCtaId ;  /* 0x00000000000579c3 */ /* 0x000ee20000008800 */
[----:B------:R-:W-:Y:S01]  /*1410*/  UMOV UR4, 0x400 ;  /* 0x0000040000047882 */ /* 0x000fe20000000000 */
[----:B------:R-:W-:Y:S02]  /*1420*/  IMAD.U32 R0, RZ, RZ, UR38 ;  /* 0x00000026ff007e24 */ /* 0x000fe4000f8e00ff */
[----:B------:R-:W-:-:S03]  /*1430*/  IMAD.U32 R3, RZ, RZ, UR39 ;  /* 0x00000027ff037e24 */ /* 0x000fc6000f8e00ff */
[----:B------:R-:W-:Y:S01]  /*1440*/  SHF.L.U32 R0, R0, 0x1f, RZ ;  /* 0x0000001f00007819 */ /* 0x000fe200000006ff */
[----:B---3--:R-:W-:-:S06]  /*1450*/  ULEA UR4, UR5, UR4, 0x18 ;  /* 0x0000000405047291 */ /* 0x008fcc000f8ec03f */
[----:B------:R-:W-:-:S04]  /*1460*/  IMAD.U32 R6, RZ, RZ, UR4 ;  /* 0x00000004ff067e24 */ /* 0x000fc8000f8e00ff */
[----:B------:R-:W-:-:S04]  /*1470*/  IMAD R3, R3, 0x8, R6 ;  /* 0x0000000803037824 */ /* 0x000fc800078e0206 */
[----:B------:R3:W4:Y:S01]  /*1480*/  SYNCS.PHASECHK.TRANS64.TRYWAIT P1, [R3+URZ], R0 ;  /* 0x00000000030075a7 */ /* 0x000722000802017f */
[----:B------:R-:W-:Y:S05]  /*1490*/  @!P0 BRA `(.L_x_19) ;  /* 0x0000000000048947 */ /* 0x000fea0003800000 */
[----:B------:R-:W-:Y:S01]  /*14a0*/  BPT.TRAP 0x1 ;  /* 0x000000040000795c */ /* 0x000fe20000300000 */
.L_x_19:
[----:B----4-:R-:W-:Y:S05]  /*14b0*/  @P1 BRA `(.L_x_20) ;  /* 0x0000000000081947 */ /* 0x010fea0003800000 */
[----:B------:R-:W4:Y:S02]  /*14c0*/  SYNCS.PHASECHK.TRANS64.TRYWAIT P1, [R3+URZ], R0 ;  /* 0x00000000030075a7 */ /* 0x000f24000802017f */
[----:B----4-:R-:W-:Y:S05]  /*14d0*/  @!P1 BRA `(.L_x_21) ;  /* 0x000000b4005c9947 */ /* 0x010fea0003800000 */
.L_x_20:
[----:B------:R-:W-:-:S04]  /*14e0*/  UISETP.LT.AND UP0, UPT, UR40, 0x1, UPT ;  /* 0x000000012800788c */ /* 0x000fc8000bf01270 */
[----:B------:R-:W-:-:S06]  /*14f0*/  USEL UR4, UR40, 0x1, UP0 ;  /* 0x0000000128047887 */ /* 0x000fcc0008000000 */
[----:B---34-:R-:W-:Y:S01]  /*1500*/  IMAD.U32 R0, RZ, RZ, UR4 ;  /* 0x00000004ff007e24 */ /* 0x018fe2000f8e00ff */
[----:B------:R-:W-:Y:S05]  /*1510*/  WARPSYNC.ALL ;  /* 0x0000000000007948 */ /* 0x000fea0003800000 */
[----:B------:R-:W-:-:S04]  /*1520*/  IADD3 R0, -R0, UR40, RZ ;  /* 0x0000002800007c10 */ /* 0x000fc8000fffe1ff */
[----:B------:R-:W-:Y:S02]  /*1530*/  ISETP.GE.AND P1, PT, R0, 0x1, PT ;  /* 0x000000010000780c */ /* 0x000fe40003f26270 */
[----:B------:R-:W-:Y:S01]  /*1540*/  R2UR UR4, R6 ;  /* 0x00000000060472ca */ /* 0x000fe200000e0000 */
[----:B------:R-:W-:Y:S01]  /*1550*/  WARPGROUP.ARRIVE ;  /* 0x00000000000079c5 */ /* 0x000fe20000000000 */
[----:B------:R-:W-:Y:S01]  /*1560*/  UMOV UR9, 0x40000040 ;  /* 0x4000004000097882 */ /* 0x000fe20000000000 */
[----:B------:R-:W-:Y:S01]  /*1570*/  UMOV UR11, 0x40000040 ;  /* 0x40000040000b7882 */ /* 0x000fe20000000000 */
[----:B------:R-:W-:Y:S01]  /*1580*/  UMOV UR13, 0x40000040 ;  /* 0x40000040000d7882 */ /* 0x000fe20000000000 */
[----:B------:R-:W-:-:S08]  /*1590*/  UMOV UR15, UR11 ;  /* 0x0000000b000f7c82 */ /* 0x000fd00008000000 */
[----:B------:R-:W-:-:S04]  /*15a0*/  UIADD3 UR4, UR4, 0x20100, URZ ;  /* 0x0002010004047890 */ /* 0x000fc8000fffe03f */
[----:B------:R-:W-:-:S04]  /*15b0*/  USHF.R.U32.HI UR4, URZ, 0x4, UR4 ;  /* 0x000000043f047899 */ /* 0x000fc80008011604 */
[----:B------:R-:W-:Y:S02]  /*15c0*/  ULOP3.LUT UR5, UR4, 0x3fff, URZ, 0xc0, !UPT ;  /* 0x00003fff04057892 */ /* 0x000fe4000f8ec03f */
[----:B------:R-:W-:Y:S02]  /*15d0*/  ULOP3.LUT UR4, UR41, 0x10000, URZ, 0xfc, !UPT ;  /* 0x0001000029047892 */ /* 0x000fe4000f8efc3f */
[----:B------:R-:W-:Y:S02]  /*15e0*/  ULOP3.LUT UR5, UR5, 0x10000, URZ, 0xfc, !UPT ;  /* 0x0001000005057892 */ /* 0x000fe4000f8efc3f */
[----:B------:R-:W-:Y:S02]  /*15f0*/  ULEA UR8, UR39, UR4, 0xc ;  /* 0x0000000427087291 */ /* 0x000fe4000f8e603f */
[----:B------:R-:W-:Y:S02]  /*1600*/  ULEA UR6, UR39, UR5, 0xb ;  /* 0x0000000527067291 */ /* 0x000fe4000f8e583f */
[----:B------:R-:W-:-:S05]  /*1610*/  UIADD3 UR12, UR8, 0x400, URZ ;  /* 0x00000400080c7890 */ /* 0x000fca000fffe03f */
[----:B------:R-:W-:Y:S02]  /*1620*/  UMOV UR10, UR6 ;  /* 0x00000006000a7c82 */ /* 0x000fe40008000000 */
[----:B------:R-:W-:Y:S01]  /*1630*/  HGMMA.64x128x16.F32.BF16 R88, gdesc[UR8], RZ, !UPT, gsb0 ;  /* 0x01e00000085879f0 */ /* 0x000fe2000c0018ff */
[----:B------:R-:W-:Y:S02]  /*1640*/  UMOV UR14, UR10 ;  /* 0x0000000a000e7c82 */ /* 0x000fe40008000000 */
[----:B------:R-:W-:Y:S02]  /*1650*/  WARPGROUP.DEPBAR.LE gsb0, 0x0 ;  /* 0x00008000000079c5 */ /* 0x000fe40000010000 */
[----:B------:R-:W-:-:S07]  /*1660*/  WARPGROUP.ARRIVE ;  /* 0x00000000000079c5 */ /* 0x000fce0000000000 */
[----:B------:R-:W-:Y:S01]  /*1670*/  HGMMA.64x128x16.F32.BF16 R24, gdesc[UR12], RZ, !UPT, gsb0 ;  /* 0x01e000000c1879f0 */ /* 0x000fe2000c0018ff */
[----:B------:R-:W-:Y:S02]  /*1680*/  UIADD3 UR12, UR8, 0x2, URZ ;  /* 0x00000002080c7890 */ /* 0x000fe4000fffe03f */
[----:B------:R-:W-:Y:S01]  /*1690*/  UIADD3 UR14, UR6, 0x2, URZ ;  /* 0x00000002060e7890 */ /* 0x000fe2000fffe03f */
[----:B------:R-:W-:Y:S01]  /*16a0*/  UMOV UR13, 0x40000040 ;  /* 0x40000040000d7882 */ /* 0x000fe20000000000 */
[----:B------:R-:W-:Y:S01]  /*16b0*/  UMOV UR15, 0x40000040 ;  /* 0x40000040000f7882 */ /* 0x000fe20000000000 */
[----:B------:R-:W-:Y:S02]  /*16c0*/  WARPGROUP.DEPBAR.LE gsb0, 0x0 ;  /* 0x00008000000079c5 */ /* 0x000fe40000010000 */
[----:B------:R-:W-:-:S06]  /*16d0*/  WARPGROUP.ARRIVE ;  /* 0x00000000000079c5 */ /* 0x000fcc0000000000 */
[----:B------:R-:W-:Y:S01]  /*16e0*/  HGMMA.64x128x16.F32.BF16 R88, gdesc[UR12], R88, gsb0 ;  /* 0x01e000000c5879f0 */ /* 0x000fe20008001858 */
[----:B------:R-:W-:Y:S01]  /*16f0*/  UIADD3 UR12, UR8, 0x402, URZ ;  /* 0x00000402080c7890 */ /* 0x000fe2000fffe03f */
[----:B------:R-:W-:Y:S01]  /*1700*/  UMOV UR13, 0x40000040 ;  /* 0x40000040000d7882 */ /* 0x000fe20000000000 */
[----:B------:R-:W-:Y:S02]  /*1710*/  WARPGROUP.DEPBAR.LE gsb0, 0x0 ;  /* 0x00008000000079c5 */ /* 0x000fe40000010000 */
[----:B------:R-:W-:-:S07]  /*1720*/  WARPGROUP.ARRIVE ;  /* 0x00000000000079c5 */ /* 0x000fce0000000000 */
[----:B------:R-:W-:Y:S01]  /*1730*/  HGMMA.64x128x16.F32.BF16 R24, gdesc[UR12], R24, gsb0 ;  /* 0x01e000000c1879f0 */ /* 0x000fe20008001818 */
        /* <DEDUP_REMOVED lines=71> */
[----:B------:R-:W-:Y:S03]  /*1bb0*/  HGMMA.64x128x16.F32.BF16 R24, gdesc[UR12], R24, gsb0 ;  /* 0x01e000000c1879f0 */ /* 0x000fe60008001818 */
[----:B------:R-:W-:Y:S02]  /*1bc0*/  WARPGROUP.DEPBAR.LE gsb0, 0x0 ;  /* 0x00008000000079c5 */ /* 0x000fe40000010000 */
[----:B------:R-:W-:Y:S05]  /*1bd0*/  @!P1 BRA `(.L_x_22) ;  /* 0x0000000800349947 */ /* 0x000fea0003800000 */
[----:B------:R-:W-:Y:S02]  /*1be0*/  UIADD3 UR6, UR39, 0x1, URZ ;  /* 0x0000000127067890 */ /* 0x000fe4000fffe03f */
[----:B------:R-:W-:Y:S02]  /*1bf0*/  IMAD.U32 R3, RZ, RZ, UR39 ;  /* 0x00000027ff037e24 */ /* 0x000fe4000f8e00ff */
[----:B------:R-:W-:-:S04]  /*1c00*/  UISETP.NE.AND UP0, UPT, UR6, 0x2, UPT ;  /* 0x000000020600788c */ /* 0x000fc8000bf05270 */
[----:B------:R-:W-:Y:S02]  /*1c10*/  USEL UR7, URZ, 0x1, UP0 ;  /* 0x000000013f077887 */ /* 0x000fe40008000000 */
[----:B------:R-:W-:Y:S02]  /*1c20*/  USEL UR6, UR6, URZ, UP0 ;  /* 0x0000003f06067287 */ /* 0x000fe40008000000 */
[----:B------:R-:W-:-:S06]  /*1c30*/  ULOP3.LUT UR7, UR38, UR7, URZ, 0x3c, !UPT ;  /* 0x0000000726077292 */ /* 0x000fcc000f8e3c3f */
[----:B------:R-:W-:-:S07]  /*1c40*/  MOV R7, UR7 ;  /* 0x0000000700077c02 */ /* 0x000fce0008000f00 */
.L_x_29:
[----:B------:R-:W-:Y:S05]  /*1c50*/  @!P0 BRA `(.L_x_23) ;  /* 0x0000000000048947 */ /* 0x000fea0003800000 */
[----:B------:R-:W-:Y:S01]  /*1c60*/  BPT.TRAP 0x1 ;  /* 0x000000040000795c */ /* 0x000fe20000300000 */
.L_x_23:
[----:B------:R-:W3:Y:S01]  /*1c70*/  S2UR UR8, SR_CgaCtaId ;  /* 0x00000000000879c3 */ /* 0x000ee20000008800 */
[----:B------:R-:W-:Y:S01]  /*1c80*/  UMOV UR7, 0x400 ;  /* 0x0000040000077882 */ /* 0x000fe20000000000 */
[----:B01----:R-:W-:Y:S01]  /*1c90*/  IMAD.U32 R5, RZ, RZ, UR6 ;  /* 0x00000006ff057e24 */ /* 0x003fe2000f8e00ff */
[----:B------:R-:W-:Y:S01]  /*1ca0*/  SHF.L.U32 R4, R7, 0x1f, RZ ;  /* 0x0000001f07047819 */ /* 0x000fe200000006ff */
[----:B---3--:R-:W-:-:S06]  /*1cb0*/  ULEA UR7, UR8, UR7, 0x18 ;  /* 0x0000000708077291 */ /* 0x008fcc000f8ec03f */
[----:B------:R-:W-:-:S04]  /*1cc0*/  IMAD.U32 R6, RZ, RZ, UR7 ;  /* 0x00000007ff067e24 */ /* 0x000fc8000f8e00ff */
[----:B------:R-:W-:-:S04]  /*1cd0*/  IMAD R5, R5, 0x8, R6 ;  /* 0x0000000805057824 */ /* 0x000fc800078e0206 */
[----:B------:R0:W1:Y:S01]  /*1ce0*/  SYNCS.PHASECHK.TRANS64.TRYWAIT P1, [R5+URZ], R4 ;  /* 0x00000004050075a7 */ /* 0x000062000802017f */
[----:B------:R-:W-:Y:S05]  /*1cf0*/  @!P0 BRA `(.L_x_24) ;  /* 0x0000000000048947 */ /* 0x000fea0003800000 */
[----:B------:R-:W-:Y:S01]  /*1d00*/  BPT.TRAP 0x1 ;  /* 0x000000040000795c */ /* 0x000fe20000300000 */
.L_x_24:
[----:B-1----:R-:W-:Y:S05]  /*1d10*/  @P1 BRA `(.L_x_25) ;  /* 0x0000000000081947 */ /* 0x002fea0003800000 */
[----:B------:R-:W1:Y:S02]  /*1d20*/  SYNCS.PHASECHK.TRANS64.TRYWAIT P1, [R5+URZ], R4 ;  /* 0x00000004050075a7 */ /* 0x000e64000802017f */
[----:B-1----:R-:W-:Y:S05]  /*1d30*/  @!P1 BRA `(.L_x_26) ;  /* 0x000000ac00589947 */ /* 0x002fea0003800000 */
.L_x_25:
[----:B------:R-:W-:Y:S01]  /*1d40*/  ULEA UR10, UR6, UR4, 0xc ;  /* 0x00000004060a7291 */ /* 0x000fe2000f8e603f */
[----:B------:R-:W-:Y:S01]  /*1d50*/  WARPGROUP.ARRIVE ;  /* 0x00000000000079c5 */ /* 0x000fe20000000000 */
[----:B------:R-:W-:Y:S01]  /*1d60*/  ULEA UR8, UR6, UR5, 0xb ;  /* 0x0000000506087291 */ /* 0x000fe2000f8e583f */
[----:B------:R-:W-:Y:S01]  /*1d70*/  UMOV UR13, 0x40000040 ;  /* 0x40000040000d7882 */ /* 0x000fe20000000000 */
[----:B------:R-:W-:-:S03]  /*1d80*/  UMOV UR15, 0x40000040 ;  /* 0x40000040000f7882 */ /* 0x000fc60000000000 */
[----:B------:R-:W-:Y:S02]  /*1d90*/  UMOV UR12, UR10 ;  /* 0x0000000a000c7c82 */ /* 0x000fe40008000000 */
[----:B------:R-:W-:Y:S02]  /*1da0*/  UMOV UR14, UR8 ;  /* 0x00000008000e7c82 */ /* 0x000fe40008000000 */
        /* <DEDUP_REMOVED lines=92> */
[----:B------:R-:W-:Y:S01]  /*2370*/  BPT.TRAP 0x1 ;  /* 0x000000040000795c */ /* 0x000fe20000300000 */
.L_x_27:
[----:B------:R-:W-:-:S13]  /*2380*/  ISETP.NE.AND P1, PT, R22, RZ, PT ;  /* 0x000000ff1600720c */ /* 0x000fda0003f25270 */
[----:B01----:R-:W-:-:S04]  /*2390*/  @P1 IMAD R4, R3, 0x8, R6 ;  /* 0x0000000803041824 */ /* 0x003fc800078e0206 */
[----:B------:R-:W-:-:S05]  /*23a0*/  @P1 VIADD R5, R4, 0x10 ;  /* 0x0000001004051836 */ /* 0x000fca0000000000 */
[----:B------:R-:W-:-:S04]  /*23b0*/  @P1 PRMT R5, R152, 0x654, R5 ;  /* 0x0000065498051816 */ /* 0x000fc80000000005 */
[----:B------:R0:W-:Y:S01]  /*23c0*/  @P1 SYNCS.ARRIVE.TRANS64.RED.A1T0 RZ, [R5+URZ], RZ ;  /* 0x000000ff05ff19a7 */ /* 0x0001e2000810043f */
[----:B------:R-:W-:-:S13]  /*23d0*/  ISETP.GT.U32.AND P1, PT, R19, 0x1, PT ;  /* 0x000000011300780c */ /* 0x000fda0003f24070 */
[----:B0-----:R-:W-:Y:S05]  /*23e0*/  @P1 BRA `(.L_x_28) ;  /* 0x0000000000041947 */ /* 0x001fea0003800000 */
[----:B------:R-:W-:Y:S01]  /*23f0*/  BPT.TRAP 0x1 ;  /* 0x000000040000795c */ /* 0x000fe20000300000 */
.L_x_28:
[----:B------:R-:W-:Y:S01]  /*2400*/  UIADD3 UR6, UR6, 0x1, URZ ;  /* 0x0000000106067890 */ /* 0x000fe2000fffe03f */
[C---:B------:R-:W-:Y:S01]  /*2410*/  ISETP.GT.AND P2, PT, R0.reuse, 0x1, PT ;  /* 0x000000010000780c */ /* 0x040fe20003f44270 */
[----:B------:R-:W-:Y:S02]  /*2420*/  VIADD R3, R3, 0x1 ;  /* 0x0000000103037836 */ /* 0x000fe40000000000 */
[----:B------:R-:W-:Y:S01]  /*2430*/  UISETP.NE.AND UP0, UPT, UR6, 0x2, UPT ;  /* 0x000000020600788c */ /* 0x000fe2000bf05270 */
[----:B------:R-:W-:Y:S02]  /*2440*/  VIADD R0, R0, 0xffffffff ;  /* 0xffffffff00007836 */ /* 0x000fe40000000000 */
[C---:B------:R-:W-:Y:S01]  /*2450*/  ISETP.NE.AND P1, PT, R3.reuse, 0x2, PT ;  /* 0x000000020300780c */ /* 0x040fe20003f25270 */
[----:B------:R-:W-:Y:S02]  /*2460*/  USEL UR7, URZ, 0x1, UP0 ;  /* 0x000000013f077887 */ /* 0x000fe40008000000 */
[----:B------:R-:W-:Y:S01]  /*2470*/  USEL UR6, UR6, URZ, UP0 ;  /* 0x0000003f06067287 */ /* 0x000fe20008000000 */
[----:B------:R-:W-:-:S03]  /*2480*/  SEL R3, R3, RZ, P1 ;  /* 0x000000ff03037207 */ /* 0x000fc60000800000 */
[----:B------:R-:W-:Y:S01]  /*2490*/  LOP3.LUT R7, R7, UR7, RZ, 0x3c, !PT ;  /* 0x0000000707077c12 */ /* 0x000fe2000f8e3cff */
[----:B------:R-:W-:Y:S07]  /*24a0*/  @P2 BRA `(.L_x_29) ;  /* 0xfffffff400e82947 */ /* 0x000fee000383ffff */
.L_x_22:
[----:B------:R-:W3:Y:S02]  /*24b0*/  LDC R0, c[0x0][0x28c] ;  /* 0x0000a300ff007b82 */ /* 0x000ee40000000800 */
[----:B---3--:R-:W-:-:S13]  /*24c0*/  ISETP.GE.AND P1, PT, R0, 0x1, PT ;  /* 0x000000010000780c */ /* 0x008fda0003f26270 */
[----:B------:R-:W-:Y:S05]  /*24d0*/  @!P1 BRA `(.L_x_30) ;  /* 0x0000000000409947 */ /* 0x000fea0003800000 */
[----:B------:R-:W-:Y:S05]  /*24e0*/  @!P0 BRA `(.L_x_31) ;  /* 0x0000000000048947 */ /* 0x000fea0003800000 */
[----:B------:R-:W-:Y:S01]  /*24f0*/  BPT.TRAP 0x1 ;  /* 0x000000040000795c */ /* 0x000fe20000300000 */
.L_x_31:
[----:B------:R-:W-:Y:S01]  /*2500*/  ISETP.NE.AND P0, PT, R22, RZ, PT ;  /* 0x000000ff1600720c */ /* 0x000fe20003f05270 */
[----:B------:R-:W-:-:S12]  /*2510*/  UISETP.LT.AND UP1, UPT, UR40, 0x1, UPT ;  /* 0x000000012800788c */ /* 0x000fd8000bf21270 */
[----:B------:R-:W-:-:S05]  /*2520*/  VOTEU.ANY UP0, P0 ;  /* 0x00000000003f7886 */ /* 0x000fca0000000100 */
[----:B------:R-:W-:-:S04]  /*2530*/  @UP0 USEL UR4, UR40, 0x1, UP1 ;  /* 0x0000000128040887 */ /* 0x000fc80008800000 */
[----:B------:R-:W-:-:S06]  /*2540*/  @UP0 UIADD3 UR4, UR39, UR40, -UR4 ;  /* 0x0000002827040290 */ /* 0x000fcc000fffe804 */
[----:B------:R-:W-:-:S04]  /*2550*/  IMAD.U32 R0, RZ, RZ, UR4 ;  /* 0x00000004ff007e24 */ /* 0x000fc8000f8e00ff */
[----:B------:R-:W-:-:S05]  /*2560*/  @P0 IMAD.SHL.U32 R0, R0, 0x8, RZ ;  /* 0x0000000800000824 */ /* 0x000fca00078e00ff */
[----:B------:R-:W-:-:S04]  /*2570*/  @P0 LOP3.LUT R0, R0, 0x8, RZ, 0xc0, !PT ;  /* 0x0000000800000812 */ /* 0x000fc800078ec0ff */
[----:B------:R-:W-:-:S04]  /*2580*/  @P0 IADD3 R3, R6, 0x10, R0 ;  /* 0x0000001006030810 */ /* 0x000fc80007ffe000 */
[----:B------:R-:W-:-:S04]  /*2590*/  @P0 PRMT R3, R152, 0x654, R3 ;  /* 0x0000065498030816 */ /* 0x000fc80000000003 */
[----:B------:R3:W-:Y:S01]  /*25a0*/  @P0 SYNCS.ARRIVE.TRANS64.RED.A1T0 RZ, [R3+URZ], RZ ;  /* 0x000000ff03ff09a7 */ /* 0x0007e2000810043f */
[----:B------:R-:W-:-:S13]  /*25b0*/  ISETP.GT.U32.AND P0, PT, R19, 0x1, PT ;  /* 0x000000011300780c */ /* 0x000fda0003f04070 */
[----:B---3--:R-:W-:Y:S05]  /*25c0*/  @P0 BRA `(.L_x_30) ;  /* 0x0000000000040947 */ /* 0x008fea0003800000 */
[----:B------:R-:W-:Y:S01]  /*25d0*/  BPT.TRAP 0x1 ;  /* 0x000000040000795c */ /* 0x000fe20000300000 */
.L_x_30:
[----:B------:R-:W3:Y:S01]  /*25e0*/  LDC R6, c[0x0][0x288] ;  /* 0x0000a200ff067b82 */ /* 0x000ee20000000800 */
[--C-:B------:R-:W-:Y:S01]  /*25f0*/  SHF.R.U32.HI R0, RZ, 0x2, R18.reuse ;  /* 0x00000002ff007819 */ /* 0x100fe20000011612 */
[----:B------:R-:W-:Y:S01]  /*2600*/  UIADD3 UR39, UR40, UR39, URZ ;  /* 0x0000002728277290 */ /* 0x000fe2000fffe03f */
[----:B01----:R-:W-:Y:S01]  /*2610*/  SHF.R.U32.HI R5, RZ, 0x7, R18 ;  /* 0x00000007ff057819 */ /* 0x003fe20000011612 */
[----:B------:R-:W-:Y:S01]  /*2620*/  ULDC UR8, c[0x0][0x284] ;  /* 0x0000a10000087ab9 */ /* 0x000fe20000000800 */
[----:B------:R-:W-:Y:S01]  /*2630*/  LOP3.LUT R3, R0, 0x7, RZ, 0xc0, !PT ;  /* 0x0000000700037812 */ /* 0x000fe200078ec0ff */
[----:B------:R-:W-:Y:S01]  /*2640*/  USHF.R.U32.HI UR4, URZ, 0x1, UR39 ;  /* 0x000000013f047899 */ /* 0x000fe20008011627 */
[----:B------:R-:W-:Y:S01]  /*2650*/  LOP3.LUT R4, R18, 0x60, RZ, 0xc0, !PT ;  /* 0x0000006012047812 */ /* 0x000fe200078ec0ff */
[----:B------:R-:W-:Y:S01]  /*2660*/  UISETP.GT.U32.AND UP1, UPT, UR39, 0x1, UPT ;  /* 0x000000012700788c */ /* 0x000fe2000bf24070 */
[----:B------:R-:W-:Y:S01]  /*2670*/  LOP3.LUT R0, R5, 0x1, RZ, 0xc0, !PT ;  /* 0x0000000105007812 */ /* 0x000fe200078ec0ff */
[----:B------:R-:W-:Y:S01]  /*2680*/  ULOP3.LUT UR4, UR4, 0x1, URZ, 0xc0, !UPT ;  /* 0x0000000104047892 */ /* 0x000fe2000f8ec03f */
[----:B------:R-:W-:Y:S01]  /*2690*/  SHF.R.U32.HI R10, RZ, 0x1, R4 ;  /* 0x00000001ff0a7819 */ /* 0x000fe20000011604 */
[----:B------:R-:W-:Y:S01]  /*26a0*/  ULDC.64 UR6, c[0x0][0x5d0] ;  /* 0x0001740000067ab9 */ /* 0x000fe20000000a00 */
[----:B------:R-:W-:Y:S01]  /*26b0*/  SHF.L.U32 R13, R154, 0x7, RZ ;  /* 0x000000079a0d7819 */ /* 0x000fe200000006ff */
[----:B------:R-:W-:Y:S01]  /*26c0*/  IMAD.SHL.U32 R4, R0, 0x40, RZ ;  /* 0x0000004000047824 */ /* 0x000fe200078e00ff */
[----:B------:R-:W-:Y:S01]  /*26d0*/  IADD3 R5, RZ, -R10, -R3 ;  /* 0x8000000aff057210 */ /* 0x000fe20007ffe803 */
[----:B------:R-:W-:Y:S01]  /*26e0*/  UISETP.NE.U32.AND UP0, UPT, UR4, 0x1, UPT ;  /* 0x000000010400788c */ /* 0x000fe2000bf05070 */
[----:B------:R-:W-:Y:S01]  /*26f0*/  SHF.R.S32.HI R21, RZ, 0x1f, R23 ;  /* 0x0000001fff157819 */ /* 0x000fe20000011417 */
[----:B------:R-:W-:Y:S01]  /*2700*/  UISETP.LT.U32.AND UP1, UPT, UR40, 0x2, UP1 ;  /* 0x000000022800788c */ /* 0x000fe20008f21070 */
[----:B--2---:R-:W-:Y:S01]  /*2710*/  LOP3.LUT R157, R4, 0x40, R3, 0xe2, !PT ;  /* 0x00000040049d7812 */ /* 0x004fe200078ee203 */
[----:B------:R-:W-:Y:S01]  /*2720*/  UISETP.GT.U32.AND UP0, UPT, UR40, 0x1, !UP0 ;  /* 0x000000012800788c */ /* 0x000fe2000c704070 */
[----:B------:R-:W-:Y:S01]  /*2730*/  LOP3.LUT R3, R18, 0x3, RZ, 0xc0, !PT ;  /* 0x0000000312037812 */ /* 0x000fe200078ec0ff */
[----:B------:R-:W-:Y:S01]  /*2740*/  IMAD R4, R21, UR6, RZ ;  /* 0x0000000615047c24 */ /* 0x000fe2000f8e02ff */
[----:B------:R-:W-:Y:S01]  /*2750*/  USEL UR5, URZ, 0x1, !UP1 ;  /* 0x000000013f057887 */ /* 0x000fe2000c800000 */
[----:B---3--:R-:W-:Y:S01]  /*2760*/  ISETP.GE.AND P0, PT, R13, R6, PT ;  /* 0x000000060d00720c */ /* 0x008fe20003f06270 */
[----:B------:R-:W-:Y:S01]  /*2770*/  IMAD R0, R0, -0x40, R5 ;  /* 0xffffffc000007824 */ /* 0x000fe200078e0205 */
[----:B------:R-:W-:Y:S01]  /*2780*/  USEL UR4, URZ, 0x1, !UP0 ;  /* 0x000000013f047887 */ /* 0x000fe2000c000000 */
[----:B------:R-:W-:Y:S01]  /*2790*/  IMAD R12, R3, -0x2, R6 ;  /* 0xfffffffe030c7824 */ /* 0x000fe200078e0206 */
[----:B------:R-:W-:Y:S01]  /*27a0*/  ULOP3.LUT UR39, UR39, 0x1, URZ, 0xc0, !UPT ;  /* 0x0000000127277892 */ /* 0x000fe2000f8ec03f */
[----:B------:R-:W-:Y:S01]  /*27b0*/  IMAD.SHL.U32 R3, R153, 0x100, RZ ;  /* 0x0000010099037824 */ /* 0x000fe200078e00ff */
[----:B------:R-:W-:Y:S01]  /*27c0*/  ULOP3.LUT UR38, UR4, UR38, UR5, 0x96, !UPT ;  /* 0x0000002604267292 */ /* 0x000fe2000f8e9605 */
[----:B------:R-:W-:-:S02]  /*27d0*/  IMAD.SHL.U32 R6, R18, 0x2, RZ ;  /* 0x0000000212067824 */ /* 0x000fc400078e00ff */
[----:B------:R-:W-:Y:S01]  /*27e0*/  IMAD.WIDE R8, R153, 0x100, RZ ;  /* 0x0000010099087825 */ /* 0x000fe200078e02ff */
[----:B------:R-:W-:Y:S02]  /*27f0*/  ISETP.GE.OR P0, PT, R3, UR8, P0 ;  /* 0x0000000803007c0c */ /* 0x000fe40008706670 */
[----:B------:R-:W-:Y:S01]  /*2800*/  LOP3.LUT R6, R13, 0x6, R6, 0xf8, !PT ;  /* 0x000000060d067812 */ /* 0x000fe200078ef806 */
[----:B------:R-:W-:Y:S01]  /*2810*/  IMAD R11, R23, UR7, R4 ;  /* 0x00000007170b7c24 */ /* 0x000fe2000f8e0204 */
[----:B------:R-:W-:Y:S01]  /*2820*/  IADD3 R3, -R3, UR8, R0 ;  /* 0x0000000803037c10 */ /* 0x000fe2000fffe100 */
[----:B------:R-:W-:Y:S01]  /*2830*/  IMAD.IADD R0, R12, 0x1, -R13 ;  /* 0x000000010c007824 */ /* 0x000fe200078e0a0d */
[----:B------:R-:W-:Y:S01]  /*2840*/  SHF.R.S32.HI R7, RZ, 0x1f, R6 ;  /* 0x0000001fff077819 */ /* 0x000fe20000011406 */
[----:B------:R-:W-:Y:S01]  /*2850*/  IMAD.MOV.U32 R153, RZ, RZ, -0x1 ;  /* 0xffffffffff997424 */ /* 0x000fe200078e00ff */
[----:B------:R-:W-:Y:S01]  /*2860*/  LOP3.LUT R157, R8, R157, R10, 0xfe, !PT ;  /* 0x0000009d089d7212 */ /* 0x000fe200078efe0a */
[----:B------:R-:W-:-:S04]  /*2870*/  IMAD.WIDE.U32 R4, R23, UR6, R6 ;  /* 0x0000000617047c25 */ /* 0x000fc8000f8e0006 */
[----:B------:R-:W-:Y:S02]  /*2880*/  IMAD.IADD R11, R5, 0x1, R11 ;  /* 0x00000001050b7824 */ /* 0x000fe400078e020b */
[----:B------:R-:W-:Y:S01]  /*2890*/  IMAD.MOV.U32 R10, RZ, RZ, R4 ;  /* 0x000000ffff0a7224 */ /* 0x000fe200078e0004 */
[----:B------:R-:W-:Y:S06]  /*28a0*/  @P0 BRA `(.L_x_32) ;  /* 0x0000008400680947 */ /* 0x000fec0003800000 */
[----:B------:R-:W0:Y:S01]  /*28b0*/  LDC.64 R4, c[0x0][0x5c8] ;  /* 0x00017200ff047b82 */ /* 0x000e220000000a00 */
[----:B-----5:R-:W-:Y:S01]  /*28c0*/  FSETP.NEU.AND P0, PT, R156, RZ, PT ;  /* 0x000000ff9c00720b */ /* 0x020fe20003f0d000 */
[----:B------:R-:W-:Y:S01]  /*28d0*/  BSSY B0, `(.L_x_32) ;  /* 0x0000857000007945 */ /* 0x000fe20003800000 */
[----:B------:R-:W-:-:S04]  /*28e0*/  ISETP.GT.AND P3, PT, R3, RZ, PT ;  /* 0x000000ff0300720c */ /* 0x000fc80003f64270 */
[----:B------:R-:W-:Y:S01]  /*28f0*/  ISETP.GT.AND P1, PT, R0, RZ, P3 ;  /* 0x000000ff0000720c */ /* 0x000fe20001f24270 */
[-C--:B0-----:R-:W-:Y:S02]  /*2900*/  IMAD R12, R9, R4.reuse, RZ ;  /* 0x00000004090c7224 */ /* 0x081fe400078e02ff */
[----:B------:R-:W-:-:S04]  /*2910*/  IMAD.WIDE.U32 R168, R157, R4, R10 ;  /* 0x000000049da87225 */ /* 0x000fc800078e000a */
[----:B------:R-:W-:-:S04]  /*2920*/  IMAD R11, R157, R5, R12 ;  /* 0x000000059d0b7224 */ /* 0x000fc800078e020c */
[----:B------:R-:W-:Y:S01]  /*2930*/  IMAD.IADD R167, R169, 0x1, R11 ;  /* 0x00000001a9a77824 */ /* 0x000fe200078e020b */
[----:B------:R-:W-:Y:S06]  /*2940*/  @!P0 BRA `(.L_x_33) ;  /* 0x0000006000088947 */ /* 0x000fec0003800000 */
[----:B------:R-:W0:Y:S01]  /*2950*/  LDC.64 R12, c[0x0][0x5b8] ;  /* 0x00016e00ff0c7b82 */ /* 0x000e220000000a00 */
[----:B------:R-:W-:-:S07]  /*2960*/  ULDC.64 UR4, c[0x0][0x5c0] ;  /* 0x0001700000047ab9 */ /* 0x000fce0000000a00 */
[----:B------:R-:W1:Y:S08]  /*2970*/  LDC.64 R14, c[0x0][0x5b0] ;  /* 0x00016c00ff0e7b82 */ /* 0x000e700000000a00 */
[----:B------:R-:W2:Y:S01]  /*2980*/  LDC.64 R10, c[0x0][0x5a8] ;  /* 0x00016a00ff0a7b82 */ /* 0x000ea20000000a00 */
[----:B0-----:R-:W-:-:S04]  /*2990*/  IMAD R20, R21, R12, RZ ;  /* 0x0000000c15147224 */ /* 0x001fc800078e02ff */
[C---:B------:R-:W-:Y:S02]  /*29a0*/  IMAD R13, R23.reuse, R13, R20 ;  /* 0x0000000d170d7224 */ /* 0x040fe400078e0214 */
[----:B------:R-:W-:-:S04]  /*29b0*/  IMAD.WIDE.U32 R20, R23, R12, R6 ;  /* 0x0000000c17147225 */ /* 0x000fc800078e0006 */
[-C--:B-1----:R-:W-:Y:S02]  /*29c0*/  IMAD R154, R9, R14.reuse, RZ ;  /* 0x0000000e099a7224 */ /* 0x082fe400078e02ff */
[----:B------:R-:W-:Y:S02]  /*29d0*/  IMAD.IADD R159, R21, 0x1, R13 ;  /* 0x00000001159f7824 */ /* 0x000fe400078e020d */
[----:B------:R-:W-:Y:S02]  /*29e0*/  IMAD.MOV.U32 R158, RZ, RZ, R20 ;  /* 0x000000ffff9e7224 */ /* 0x000fe400078e0014 */
[C---:B------:R-:W-:Y:S02]  /*29f0*/  IMAD R169, R157.reuse, R15, R154 ;  /* 0x0000000f9da97224 */ /* 0x040fe400078e029a */
[----:B------:R-:W-:-:S04]  /*2a00*/  IMAD.WIDE.U32 R160, R157, R14, R158 ;  /* 0x0000000e9da07225 */ /* 0x000fc800078e009e */
[----:B------:R-:W-:Y:S01]  /*2a10*/  IMAD.IADD R154, R161, 0x1, R169 ;  /* 0x00000001a19a7824 */ /* 0x000fe200078e02a9 */
[----:B--2---:R-:W-:-:S04]  /*2a20*/  LEA R162, P0, R160, R10, 0x1 ;  /* 0x0000000aa0a27211 */ /* 0x004fc800078008ff */
[----:B------:R-:W-:-:S05]  /*2a30*/  LEA.HI.X R163, R160, R11, R154, 0x1, P0 ;  /* 0x0000000ba0a37211 */ /* 0x000fca00000f0c9a */
[----:B------:R-:W2:Y:S01]  /*2a40*/  @P1 LDG.E.LTC128B.U16 R154, desc[UR36][R162.64] ;  /* 0x00000024a29a1981 */ /* 0x000ea2000c1e1520 */
[----:B------:R-:W-:Y:S01]  /*2a50*/  IMAD.WIDE.U32 R164, R157, R14, R6 ;  /* 0x0000000e9da47225 */ /* 0x000fe200078e0006 */
[----:B------:R-:W-:Y:S01]  /*2a60*/  ISETP.GT.AND P2, PT, R0, 0x1, P3 ;  /* 0x000000010000780c */ /* 0x000fe20001f44270 */
[----:B------:R-:W-:Y:S01]  /*2a70*/  BSSY B1, `(.L_x_34) ;  /* 0x0000012000017945 */ /* 0x000fe20003800000 */
[----:B------:R-:W-:Y:S01]  /*2a80*/  LEA R160, P0, R168, UR4, 0x1 ;  /* 0x00000004a8a07c11 */ /* 0x000fe2000f8008ff */
[----:B------:R-:W-:Y:S02]  /*2a90*/  IMAD.IADD R165, R169, 0x1, R165 ;  /* 0x00000001a9a57824 */ /* 0x000fe400078e02a5 */
[----:B------:R-:W-:Y:S01]  /*2aa0*/  IMAD.WIDE.U32 R164, R23, R12, R164 ;  /* 0x0000000c17a47225 */ /* 0x000fe200078e00a4 */
[----:B--2---:R-:W-:-:S05]  /*2ab0*/  SHF.L.U32 R161, R154, 0x10, RZ ;  /* 0x000000109aa17819 */ /* 0x004fca00000006ff */
[----:B------:R-:W-:-:S04]  /*2ac0*/  FMUL R161, R161, R156 ;  /* 0x0000009ca1a17220 */ /* 0x000fc80000400000 */
[----:B------:R-:W-:Y:S01]  /*2ad0*/  FFMA R161, R88, R155, R161 ;  /* 0x0000009b58a17223 */ /* 0x000fe200000000a1 */
[----:B------:R-:W-:-:S04]  /*2ae0*/  IMAD.IADD R88, R13, 0x1, R165 ;  /* 0x000000010d587824 */ /* 0x000fc800078e02a5 */
[----:B------:R-:W-:Y:S02]  /*2af0*/  F2FP.BF16.F32.PACK_AB R163, RZ, R161 ;  /* 0x000000a1ffa3723e */ /* 0x000fe400000010ff */
[----:B------:R-:W-:Y:S02]  /*2b00*/  LEA.HI.X R161, R168, UR5, R167, 0x1, P0 ;  /* 0x00000005a8a17c11 */ /* 0x000fe400080f0ca7 */
[----:B------:R-:W-:Y:S02]  /*2b10*/  PRMT R165, R163, 0x7610, R165 ;  /* 0x00007610a3a57816 */ /* 0x000fe400000000a5 */
[----:B------:R-:W-:-:S03]  /*2b20*/  LEA R162, P0, R164, R10, 0x1 ;  /* 0x0000000aa4a27211 */ /* 0x000fc600078008ff */
[----:B------:R0:W-:Y:S01]  /*2b30*/  @P1 STG.E.U16 desc[UR36][R160.64], R165 ;  /* 0x000000a5a0001986 */ /* 0x0001e2000c101524 */
[----:B------:R-:W-:Y:S01]  /*2b40*/  LEA.HI.X R163, R164, R11, R88, 0x1, P0 ;  /* 0x0000000ba4a37211 */ /* 0x000fe200000f0c58 */
[C---:B------:R-:W-:Y:S01]  /*2b50*/  IMAD.SHL.U32 R164, R14.reuse, 0x8, RZ ;  /* 0x000000080ea47824 */ /* 0x040fe200078e00ff */
[----:B0-----:R-:W-:Y:S01]  /*2b60*/  SHF.L.U64.HI R165, R14, 0x3, R15 ;  /* 0x000000030ea57819 */ /* 0x001fe2000001020f */
[----:B------:R-:W-:Y:S06]  /*2b70*/  @!P2 BRA `(.L_x_35) ;  /* 0x000000000004a947 */ /* 0x000fec0003800000 */
[----:B------:R0:W5:Y:S02]  /*2b80*/  LDG.E.LTC128B.U16 R154, desc[UR36][R162.64+0x2] ;  /* 0x00000224a29a7981 */ /* 0x000164000c1e1520 */
.L_x_35:
[----:B------:R-:W-:Y:S05]  /*2b90*/  BSYNC B1 ;  /* 0x0000000000017941 */ /* 0x000fea0003800000 */
.L_x_34:
[----:B-----5:R-:W-:Y:S01]  /*2ba0*/  IMAD.U32 R167, R154, 0x10000, RZ ;  /* 0x000100009aa77824 */ /* 0x020fe200078e00ff */
[----:B------:R-:W-:Y:S01]  /*2bb0*/  ISETP.GT.AND P0, PT, R3, 0x8, PT ;  /* 0x000000080300780c */ /* 0x000fe20003f04270 */
[----:B------:R-:W-:-:S04]  /*2bc0*/  IMAD.WIDE.U32 R172, R157, R14, R164 ;  /* 0x0000000e9dac7225 */ /* 0x000fc800078e00a4 */
[----:B------:R-:W-:Y:S01]  /*2bd0*/  FMUL R88, R167, R156 ;  /* 0x0000009ca7587220 */ /* 0x000fe20000400000 */
[----:B------:R-:W-:Y:S01]  /*2be0*/  ISETP.GT.AND P1, PT, R0, RZ, P0 ;  /* 0x000000ff0000720c */ /* 0x000fe20000724270 */
[----:B------:R-:W-:Y:S01]  /*2bf0*/  IMAD.IADD R171, R169, 0x1, R173 ;  /* 0x00000001a9ab7824 */ /* 0x000fe200078e02ad */
[----:B------:R-:W-:Y:S01]  /*2c00*/  IADD3 R167, P4, R20, R172, RZ ;  /* 0x000000ac14a77210 */ /* 0x000fe20007f9e0ff */
[----:B------:R-:W-:-:S04]  /*2c10*/  FFMA R89, R89, R155, R88 ;  /* 0x0000009b59597223 */ /* 0x000fc80000000058 */
[----:B------:R-:W-:Y:S01]  /*2c20*/  IMAD.X R168, R171, 0x1, R159, P4 ;  /* 0x00000001aba87824 */ /* 0x000fe200020e069f */
[C---:B------:R-:W-:Y:S02]  /*2c30*/  LEA R88, P4, R167.reuse, R10, 0x1 ;  /* 0x0000000aa7587211 */ /* 0x040fe400078808ff */
[----:B------:R-:W-:Y:S02]  /*2c40*/  F2FP.BF16.F32.PACK_AB R169, RZ, R89 ;  /* 0x00000059ffa9723e */ /* 0x000fe400000010ff */
[--C-:B------:R-:W-:Y:S02]  /*2c50*/  LEA.HI.X R89, R167, R11, R168.reuse, 0x1, P4 ;  /* 0x0000000ba7597211 */ /* 0x100fe400020f0ca8 */
[----:B------:R-:W-:-:S05]  /*2c60*/  PRMT R168, R169, 0x7610, R168 ;  /* 0x00007610a9a87816 */ /* 0x000fca00000000a8 */
[----:B------:R1:W-:Y:S04]  /*2c70*/  @P2 STG.E.U16 desc[UR36][R160.64+0x2], R168 ;  /* 0x000002a8a0002986 */ /* 0x0003e8000c101524 */
[----:B------:R2:W3:Y:S01]  /*2c80*/  @P1 LDG.E.LTC128B.U16 R154, desc[UR36][R88.64] ;  /* 0x00000024589a1981 */ /* 0x0004e2000c1e1520 */
[----:B------:R-:W-:Y:S01]  /*2c90*/  IMAD.SHL.U32 R167, R4, 0x10, RZ ;  /* 0x0000001004a77824 */ /* 0x000fe200078e00ff */
[----:B------:R-:W-:Y:S01]  /*2ca0*/  IADD3 R172, P2, R6, R172, RZ ;  /* 0x000000ac06ac7210 */ /* 0x000fe20007f5e0ff */
[----:B------:R-:W-:Y:S03]  /*2cb0*/  BSSY B1, `(.L_x_36) ;  /* 0x0000011000017945 */ /* 0x000fe60003800000 */
[----:B------:R-:W-:Y:S01]  /*2cc0*/  IADD3 R170, P4, R167, R160, RZ ;  /* 0x000000a0a7aa7210 */ /* 0x000fe20007f9e0ff */
[----:B------:R-:W-:Y:S01]  /*2cd0*/  IMAD.X R173, R7, 0x1, R171, P2 ;  /* 0x0000000107ad7824 */ /* 0x000fe200010e06ab */
[----:B------:R-:W-:Y:S01]  /*2ce0*/  ISETP.GT.AND P2, PT, R0, 0x1, P0 ;  /* 0x000000010000780c */ /* 0x000fe20000744270 */
[----:B------:R-:W-:-:S04]  /*2cf0*/  IMAD.WIDE.U32 R172, R23, R12, R172 ;  /* 0x0000000c17ac7225 */ /* 0x000fc800078e00ac */
[----:B-1----:R-:W-:Y:S01]  /*2d00*/  IMAD.IADD R168, R13, 0x1, R173 ;  /* 0x000000010da87824 */ /* 0x002fe200078e02ad */
[----:B--2---:R-:W-:-:S04]  /*2d10*/  LEA R88, P5, R172, R10, 0x1 ;  /* 0x0000000aac587211 */ /* 0x004fc800078a08ff */
[----:B------:R-:W-:Y:S01]  /*2d20*/  LEA.HI.X R89, R172, R11, R168, 0x1, P5 ;  /* 0x0000000bac597211 */ /* 0x000fe200028f0ca8 */
[----:B---3--:R-:W-:-:S04]  /*2d30*/  IMAD.U32 R169, R154, 0x10000, RZ ;  /* 0x000100009aa97824 */ /* 0x008fc800078e00ff */
[----:B------:R-:W-:-:S04]  /*2d40*/  FMUL R169, R169, R156 ;  /* 0x0000009ca9a97220 */ /* 0x000fc80000400000 */
[----:B------:R-:W-:Y:S01]  /*2d50*/  FFMA R90, R90, R155, R169 ;  /* 0x0000009b5a5a7223 */ /* 0x000fe200000000a9 */
[----:B------:R-:W-:-:S04]  /*2d60*/  SHF.L.U64.HI R169, R4, 0x4, R5 ;  /* 0x0000000404a97819 */ /* 0x000fc80000010205 */
[----:B------:R-:W-:Y:S02]  /*2d70*/  F2FP.BF16.F32.PACK_AB R90, RZ, R90 ;  /* 0x0000005aff5a723e */ /* 0x000fe400000010ff */
[----:B------:R-:W-:-:S05]  /*2d80*/  IADD3.X R171, R169, R161, RZ, P4, !PT ;  /* 0x000000a1a9ab7210 */ /* 0x000fca00027fe4ff */
[----:B------:R1:W-:Y:S01]  /*2d90*/  @P1 STG.E.U16 desc[UR36][R170.64], R90 ;  /* 0x0000005aaa001986 */ /* 0x0003e2000c101524 */
[----:B------:R-:W-:Y:S05]  /*2da0*/  @!P2 BRA `(.L_x_37) ;  /* 0x000000000004a947 */ /* 0x000fea0003800000 */
[----:B------:R2:W5:Y:S02]  /*2db0*/  LDG.E.LTC128B.U16 R154, desc[UR36][R88.64+0x2] ;  /* 0x00000224589a7981 */ /* 0x000564000c1e1520 */
.L_x_37:
[----:B------:R-:W-:Y:S05]  /*2dc0*/  BSYNC B1 ;  /* 0x0000000000017941 */ /* 0x000fea0003800000 */
.L_x_36:
[----:B-----5:R-:W-:Y:S01]  /*2dd0*/  IMAD.U32 R173, R154, 0x10000, RZ ;  /* 0x000100009aad7824 */ /* 0x020fe200078e00ff */
[----:B------:R-:W-:Y:S01]  /*2de0*/  ISETP.GT.AND P1, PT, R0, 0x8, P3 ;  /* 0x000000080000780c */ /* 0x000fe20001f24270 */
[----:B------:R-:W-:Y:S02]  /*2df0*/  BSSY B1, `(.L_x_38) ;  /* 0x000000a000017945 */ /* 0x000fe40003800000 */
[----:B-1----:R-:W-:-:S04]  /*2e00*/  FMUL R90, R173, R156 ;  /* 0x0000009cad5a7220 */ /* 0x002fc80000400000 */
[----:B------:R-:W-:Y:S01]  /*2e10*/  FFMA R90, R91, R155, R90 ;  /* 0x0000009b5b5a7223 */ /* 0x000fe2000000005a */
[----:B------:R-:W-:-:S04]  /*2e20*/  @P2 IMAD.MOV.U32 R91, RZ, RZ, R171 ;  /* 0x000000ffff5b2224 */ /* 0x000fc800078e00ab */
[----:B------:R-:W-:-:S04]  /*2e30*/  F2FP.BF16.F32.PACK_AB R90, RZ, R90 ;  /* 0x0000005aff5a723e */ /* 0x000fc800000010ff */
[----:B------:R-:W-:Y:S01]  /*2e40*/  PRMT R168, R90, 0x7610, R168 ;  /* 0x000076105aa87816 */ /* 0x000fe200000000a8 */
[----:B------:R-:W-:-:S05]  /*2e50*/  @P2 IMAD.MOV.U32 R90, RZ, RZ, R170 ;  /* 0x000000ffff5a2224 */ /* 0x000fca00078e00aa */
[----:B------:R1:W-:Y:S01]  /*2e60*/  @P2 STG.E.U16 desc[UR36][R90.64+0x2], R168 ;  /* 0x000002a85a002986 */ /* 0x0003e2000c101524 */
[----:B------:R-:W-:Y:S05]  /*2e70*/  @!P1 BRA `(.L_x_39) ;  /* 0x0000000000049947 */ /* 0x000fea0003800000 */
[----:B------:R3:W5:Y:S02]  /*2e80*/  LDG.E.LTC128B.U16 R154, desc[UR36][R162.64+0x10] ;  /* 0x00001024a29a7981 */ /* 0x000764000c1e1520 */
.L_x_39:
[----:B------:R-:W-:Y:S05]  /*2e90*/  BSYNC B1 ;  /* 0x0000000000017941 */ /* 0x000fea0003800000 */
.L_x_38:
[----:B-1---5:R-:W-:Y:S01]  /*2ea0*/  IMAD.U32 R91, R154, 0x10000, RZ ;  /* 0x000100009a5b7824 */ /* 0x022fe200078e00ff */
[----:B------:R-:W-:Y:S01]  /*2eb0*/  ISETP.GT.AND P2, PT, R0, 0x9, P3 ;  /* 0x000000090000780c */ /* 0x000fe20001f44270 */
[----:B------:R-:W-:Y:S01]  /*2ec0*/  @P1 IMAD.MOV.U32 R90, RZ, RZ, R160 ;  /* 0x000000ffff5a1224 */ /* 0x000fe200078e00a0 */
[----:B------:R-:W-:Y:S01]  /*2ed0*/  BSSY B1, `(.L_x_40) ;  /* 0x0000009000017945 */ /* 0x000fe20003800000 */
[----:B------:R-:W-:-:S04]  /*2ee0*/  FMUL R91, R91, R156 ;  /* 0x0000009c5b5b7220 */ /* 0x000fc80000400000 */
[----:B------:R-:W-:-:S05]  /*2ef0*/  FFMA R91, R92, R155, R91 ;  /* 0x0000009b5c5b7223 */ /* 0x000fca000000005b */
[----:B------:R-:W-:-:S04]  /*2f00*/  F2FP.BF16.F32.PACK_AB R91, RZ, R91 ;  /* 0x0000005bff5b723e */ /* 0x000fc800000010ff */
[----:B------:R-:W-:Y:S01]  /*2f10*/  PRMT R92, R91, 0x7610, R92 ;  /* 0x000076105b5c7816 */ /* 0x000fe2000000005c */
[----:B------:R-:W-:-:S05]  /*2f20*/  @P1 IMAD.MOV.U32 R91, RZ, RZ, R161 ;  /* 0x000000ffff5b1224 */ /* 0x000fca00078e00a1 */
[----:B------:R1:W-:Y:S01]  /*2f30*/  @P1 STG.E.U16 desc[UR36][R90.64+0x10], R92 ;  /* 0x0000105c5a001986 */ /* 0x0003e2000c101524 */
[----:B------:R-:W-:Y:S05]  /*2f40*/  @!P2 BRA `(.L_x_41) ;  /* 0x000000000004a947 */ /* 0x000fea0003800000 */
[----:B------:R4:W5:Y:S02]  /*2f50*/  LDG.E.LTC128B.U16 R154, desc[UR36][R162.64+0x12] ;  /* 0x00001224a29a7981 */ /* 0x000964000c1e1520 */
.L_x_41:
[----:B------:R-:W-:Y:S05]  /*2f60*/  BSYNC B1 ;  /* 0x0000000000017941 */ /* 0x000fea0003800000 */
.L_x_40:
[----:B-1---5:R-:W-:Y:S01]  /*2f70*/  IMAD.U32 R91, R154, 0x10000, RZ ;  /* 0x000100009a5b7824 */ /* 0x022fe200078e00ff */
[----:B------:R-:W-:Y:S01]  /*2f80*/  ISETP.GT.AND P1, PT, R0, 0x8, P0 ;  /* 0x000000080000780c */ /* 0x000fe20000724270 */
[----:B------:R-:W-:Y:S02]  /*2f90*/  BSSY B1, `(.L_x_42) ;  /* 0x000000a000017945 */ /* 0x000fe40003800000 */
[----:B------:R-:W-:Y:S01]  /*2fa0*/  FMUL R90, R91, R156 ;  /* 0x0000009c5b5a7220 */ /* 0x000fe20000400000 */
[----:B------:R-:W-:-:S03]  /*2fb0*/  @P2 IMAD.MOV.U32 R91, RZ, RZ, R161 ;  /* 0x000000ffff5b2224 */ /* 0x000fc600078e00a1 */
[----:B------:R-:W-:-:S05]  /*2fc0*/  FFMA R90, R93, R155, R90 ;  /* 0x0000009b5d5a7223 */ /* 0x000fca000000005a */
[----:B------:R-:W-:-:S04]  /*2fd0*/  F2FP.BF16.F32.PACK_AB R90, RZ, R90 ;  /* 0x0000005aff5a723e */ /* 0x000fc800000010ff */
[----:B------:R-:W-:Y:S01]  /*2fe0*/  PRMT R92, R90, 0x7610, R92 ;  /* 0x000076105a5c7816 */ /* 0x000fe2000000005c */
[----:B------:R-:W-:-:S05]  /*2ff0*/  @P2 IMAD.MOV.U32 R90, RZ, RZ, R160 ;  /* 0x000000ffff5a2224 */ /* 0x000fca00078e00a0 */
[----:B------:R1:W-:Y:S01]  /*3000*/  @P2 STG.E.U16 desc[UR36][R90.64+0x12], R92 ;  /* 0x0000125c5a002986 */ /* 0x0003e2000c101524 */
[----:B------:R-:W-:Y:S05]  /*3010*/  @!P1 BRA `(.L_x_43) ;  /* 0x0000000000049947 */ /* 0x000fea0003800000 */
[----:B------:R0:W5:Y:S02]  /*3020*/  LDG.E.LTC128B.U16 R154, desc[UR36][R88.64+0x10] ;  /* 0x00001024589a7981 */ /* 0x000164000c1e1520 */
.L_x_43:
[----:B------:R-:W-:Y:S05]  /*3030*/  BSYNC B1 ;  /* 0x0000000000017941 */ /* 0x000fea0003800000 */
.L_x_42:
[----:B-1---5:R-:W-:Y:S01]  /*3040*/  IMAD.U32 R91, R154, 0x10000, RZ ;  /* 0x000100009a5b7824 */ /* 0x022fe200078e00ff */
[----:B------:R-:W-:Y:S01]  /*3050*/  @P1 MOV R90, R170 ;  /* 0x000000aa005a1202 */ /* 0x000fe20000000f00 */
[----:B------:R-:W-:Y:S01]  /*3060*/  BSSY B1, `(.L_x_44) ;  /* 0x000000a000017945 */ /* 0x000fe20003800000 */
[----:B------:R-:W-:Y:S01]  /*3070*/  ISETP.GT.AND P2, PT, R0, 0x9, P0 ;  /* 0x000000090000780c */ /* 0x000fe20000744270 */
        /* <DEDUP_REMOVED lines=8> */
.L_x_45:
[----:B------:R-:W-:Y:S05]  /*3100*/  BSYNC B1 ;  /* 0x0000000000017941 */ /* 0x000fea0003800000 */
.L_x_44:
        /* <DEDUP_REMOVED lines=12> */
.L_x_47:
[----:B------:R-:W-:Y:S05]  /*31d0*/  BSYNC B1 ;  /* 0x0000000000017941 */ /* 0x000fea0003800000 */
.L_x_46:
        /* <DEDUP_REMOVED lines=12> */
.L_x_49:
[----:B------:R-:W-:Y:S05]  /*32a0*/  BSYNC B1 ;  /* 0x0000000000017941 */ /* 0x000fea0003800000 */
.L_x_48:
        /* <DEDUP_REMOVED lines=12> */
.L_x_51:
[----:B------:R-:W-:Y:S05]  /*3370*/  BSYNC B1 ;  /* 0x0000000000017941 */ /* 0x000fea0003800000 */
.L_x_50:
[----:B-1---5:R-:W-:Y:S01]  /*3380*/  SHF.L.U32 R91, R154, 0x10, RZ ;  /* 0x000000109a5b7819 */ /* 0x022fe200000006ff */
[----:B------:R-:W-:Y:S01]  /*3390*/  @P1 IMAD.MOV.U32 R90, RZ, RZ, R170 ;  /* 0x000000ffff5a1224 */ /* 0x000fe200078e00aa */
[----:B------:R-:W-:Y:S01]  /*33a0*/  ISETP.GT.AND P2, PT, R0, 0x11, P0 ;  /* 0x000000110000780c */ /* 0x000fe20000744270 */
[----:B------:R-:W-:Y:S02]  /*33b0*/  BSSY B1, `(.L_x_52) ;  /* 0x0000009000017945 */ /* 0x000fe40003800000 */
        /* <DEDUP_REMOVED lines=8> */
.L_x_53:
[----:B------:R-:W-:Y:S05]  /*3440*/  BSYNC B1 ;  /* 0x0000000000017941 */ /* 0x000fea0003800000 */
.L_x_52:
        /* <DEDUP_REMOVED lines=12> */
.L_x_55:
[----:B------:R-:W-:Y:S05]  /*3510*/  BSYNC B1 ;  /* 0x0000000000017941 */ /* 0x000fea0003800000 */
.L_x_54:
        /* <DEDUP_REMOVED lines=12> */
.L_x_57:
[----:B------:R-:W-:Y:S05]  /*35e0*/  BSYNC B1 ;  /* 0x0000000000017941 */ /* 0x000fea0003800000 */
.L_x_56:
[----:B-1---5:R-:W-:Y:S01]  /*35f0*/  IMAD.U32 R91, R154, 0x10000, RZ ;  /* 0x000100009a5b7824 */ /* 0x022fe200078e00ff */
[----:B------:R-:W-:Y:S01]  /*3600*/  ISETP.GT.AND P1, PT, R0, 0x18, P0 ;  /* 0x000000180000780c */ /* 0x000fe20000724270 */
[----:B------:R-:W-:Y:S02]  /*3610*/  BSSY B1, `(.L_x_58) ;  /* 0x000000a000017945 */ /* 0x000fe40003800000 */
[----:B------:R-:W-:Y:S01]  /*3620*/  FMUL R90, R91, R156 ;  /* 0x0000009c5b5a7220 */ /* 0x000fe20000400000 */
[----:B------:R-:W-:-:S03]  /*3630*/  @P2 MOV R91, R161 ;  /* 0x000000a1005b2202 */ /* 0x000fc60000000f00 */
[----:B------:R-:W-:-:S05]  /*3640*/  FFMA R90, R101, R155, R90 ;  /* 0x0000009b655a7223 */ /* 0x000fca000000005a */
[----:B------:R-:W-:-:S04]  /*3650*/  F2FP.BF16.F32.PACK_AB R90, RZ, R90 ;  /* 0x0000005aff5a723e */ /* 0x000fc800000010ff */
[----:B------:R-:W-:Y:S01]  /*3660*/  PRMT R92, R90, 0x7610, R92 ;  /* 0x000076105a5c7816 */ /* 0x000fe2000000005c */
[----:B------:R-:W-:-:S05]  /*3670*/  @P2 IMAD.MOV.U32 R90, RZ, RZ, R160 ;  /* 0x000000ffff5a2224 */ /* 0x000fca00078e00a0 */
[----:B------:R1:W-:Y:S01]  /*3680*/  @P2 STG.E.U16 desc[UR36][R90.64+0x32], R92 ;  /* 0x0000325c5a002986 */ /* 0x0003e2000c101524 */
[----:B------:R-:W-:Y:S05]  /*3690*/  @!P1 BRA `(.L_x_59) ;  /* 0x0000000000049947 */ /* 0x000fea0003800000 */
[----:B------:R0:W5:Y:S02]  /*36a0*/  LDG.E.LTC128B.U16 R154, desc[UR36][R88.64+0x30] ;  /* 0x00003024589a7981 */ /* 0x000164000c1e1520 */
.L_x_59:
[----:B------:R-:W-:Y:S05]  /*36b0*/  BSYNC B1 ;  /* 0x0000000000017941 */ /* 0x000fea0003800000 */
.L_x_58:
        /* <DEDUP_REMOVED lines=12> */
.L_x_61:
[----:B------:R-:W-:Y:S05]  /*3780*/  BSYNC B1 ;  /* 0x0000000000017941 */ /* 0x000fea0003800000 */
.L_x_60:
        /* <DEDUP_REMOVED lines=12> */
.L_x_63:
[----:B------:R-:W-:Y:S05]  /*3850*/  BSYNC B1 ;  /* 0x0000000000017941 */ /* 0x000fea0003800000 */
.L_x_62:
        /* <DEDUP_REMOVED lines=12> */
.L_x_65:
[----:B------:R-:W-:Y:S05]  /*3920*/  BSYNC B1 ;  /* 0x0000000000017941 */ /* 0x000fea0003800000 */
.L_x_64:
[----:B-1---5:R-:W-:Y:S01]  /*3930*/  IMAD.U32 R91, R154, 0x10000, RZ ;  /* 0x000100009a5b7824 */ /* 0x022fe200078e00ff */
[----:B------:R-:W-:Y:S01]  /*3940*/  ISETP.GT.AND P1, PT, R0, 0x20, P0 ;  /* 0x000000200000780c */ /* 0x000fe20000724270 */
[----:B------:R-:W-:Y:S02]  /*3950*/  BSSY B1, `(.L_x_66) ;  /* 0x000000a000017945 */ /* 0x000fe40003800000 */
[----:B------:R-:W-:Y:S01]  /*3960*/  FMUL R90, R91, R156 ;  /* 0x0000009c5b5a7220 */ /* 0x000fe20000400000 */
[----:B------:R-:W-:-:S03]  /*3970*/  @P2 IMAD.MOV.U32 R91, RZ, RZ, R161 ;  /* 0x000000ffff5b2224 */ /* 0x000fc600078e00a1 */
[----:B------:R-:W-:-:S05]  /*3980*/  FFMA R90, R105, R155, R90 ;  /* 0x0000009b695a7223 */ /* 0x000fca000000005a */
[----:B------:R-:W-:-:S04]  /*3990*/  F2FP.BF16.F32.PACK_AB R90, RZ, R90 ;  /* 0x0000005aff5a723e */ /* 0x000fc800000010ff */
[----:B------:R-:W-:Y:S02]  /*39a0*/  PRMT R92, R90, 0x7610, R92 ;  /* 0x000076105a5c7816 */ /* 0x000fe4000000005c */
[----:B------:R-:W-:-:S05]  /*39b0*/  @P2 MOV R90, R160 ;  /* 0x000000a0005a2202 */ /* 0x000fca0000000f00 */
[----:B------:R1:W-:Y:S01]  /*39c0*/  @P2 STG.E.U16 desc[UR36][R90.64+0x42], R92 ;  /* 0x0000425c5a002986 */ /* 0x0003e2000c101524 */
[----:B------:R-:W-:Y:S05]  /*39d0*/  @!P1 BRA `(.L_x_67) ;  /* 0x0000000000049947 */ /* 0x000fea0003800000 */
[----:B------:R0:W5:Y:S02]  /*39e0*/  LDG.E.LTC128B.U16 R154, desc[UR36][R88.64+0x40] ;  /* 0x00004024589a7981 */ /* 0x000164000c1e1520 */
.L_x_67:
[----:B------:R-:W-:Y:S05]  /*39f0*/  BSYNC B1 ;  /* 0x0000000000017941 */ /* 0x000fea0003800000 */
.L_x_66:
        /* <DEDUP_REMOVED lines=12> */
.L_x_69:
[----:B------:R-:W-:Y:S05]  /*3ac0*/  BSYNC B1 ;  /* 0x0000000000017941 */ /* 0x000fea0003800000 */
.L_x_68:
        /* <DEDUP_REMOVED lines=12> */
.L_x_71:
[----:B------:R-:W-:Y:S05]  /*3b90*/  BSYNC B1 ;  /* 0x0000000000017941 */ /* 0x000fea0003800000 */
.L_x_70:
        /* <DEDUP_REMOVED lines=12> */
.L_x_73:
[----:B------:R-:W-:Y:S05]  /*3c60*/  BSYNC B1 ;  /* 0x0000000000017941 */ /* 0x000fea0003800000 */
.L_x_72:
[----:B-1---5:R-:W-:Y:S01]  /*3c70*/  SHF.L.U32 R91, R154, 0x10, RZ ;  /* 0x000000109a5b7819 */ /* 0x022fe200000006ff */
[----:B------:R-:W-:Y:S01]  /*3c80*/  BSSY B1, `(.L_x_74) ;  /* 0x000000b000017945 */ /* 0x000fe20003800000 */
[----:B------:R-:W-:-:S03]  /*3c90*/  ISETP.GT.AND P1, PT, R0, 0x28, P0 ;  /* 0x000000280000780c */ /* 0x000fc60000724270 */
        /* <DEDUP_REMOVED lines=9> */
.L_x_75:
[----:B------:R-:W-:Y:S05]  /*3d30*/  BSYNC B1 ;  /* 0x0000000000017941 */ /* 0x000fea0003800000 */
.L_x_74:
        /* <DEDUP_REMOVED lines=12> */
.L_x_77:
[----:B------:R-:W-:Y:S05]  /*3e00*/  BSYNC B1 ;  /* 0x0000000000017941 */ /* 0x000fea0003800000 */
.L_x_76:
        /* <DEDUP_REMOVED lines=12> */
.L_x_79:
[----:B------:R-:W-:Y:S05]  /*3ed0*/  BSYNC B1 ;  /* 0x0000000000017941 */ /* 0x000fea0003800000 */
.L_x_78:
[----:B-1---5:R-:W-:Y:S01]  /*3ee0*/  IMAD.U32 R91, R154, 0x10000, RZ ;  /* 0x000100009a5b7824 */ /* 0x022fe200078e00ff */
[----:B------:R-:W-:Y:S01]  /*3ef0*/  ISETP.GT.AND P2, PT, R0, 0x31, P3 ;  /* 0x000000310000780c */ /* 0x000fe20001f44270 */
[----:B------:R-:W-:Y:S01]  /*3f00*/  @P1 IMAD.MOV.U32 R90, RZ, RZ, R160 ;  /* 0x000000ffff5a1224 */ /* 0x000fe200078e00a0 */
[----:B------:R-:W-:Y:S01]  /*3f10*/  BSSY B1, `(.L_x_80) ;  /* 0x0000009000017945 */ /* 0x000fe20003800000 */
[----:B------:R-:W-:-:S04]  /*3f20*/  FMUL R91, R91, R156 ;  /* 0x0000009c5b5b7220 */ /* 0x000fc80000400000 */
[----:B------:R-:W-:-:S05]  /*3f30*/  FFMA R91, R112, R155, R91 ;  /* 0x0000009b705b7223 */ /* 0x000fca000000005b */
[----:B------:R-:W-:-:S04]  /*3f40*/  F2FP.BF16.F32.PACK_AB R91, RZ, R91 ;  /* 0x0000005bff5b723e */ /* 0x000fc800000010ff */
[----:B------:R-:W-:Y:S02]  /*3f50*/  PRMT R92, R91, 0x7610, R92 ;  /* 0x000076105b5c7816 */ /* 0x000fe4000000005c */
[----:B------:R-:W-:-:S05]  /*3f60*/  @P1 MOV R91, R161 ;  /* 0x000000a1005b1202 */ /* 0x000fca0000000f00 */
[----:B------:R1:W-:Y:S01]  /*3f70*/  @P1 STG.E.U16 desc[UR36][R90.64+0x60], R92 ;  /* 0x0000605c5a001986 */ /* 0x0003e2000c101524 */
[----:B------:R-:W-:Y:S05]  /*3f80*/  @!P2 BRA `(.L_x_81) ;  /* 0x000000000004a947 */ /* 0x000fea0003800000 */
[----:B------:R0:W5:Y:S02]  /*3f90*/  LDG.E.LTC128B.U16 R154, desc[UR36][R162.64+0x62] ;  /* 0x00006224a29a7981 */ /* 0x000164000c1e1520 */
.L_x_81:
[----:B------:R-:W-:Y:S05]  /*3fa0*/  BSYNC B1 ;  /* 0x0000000000017941 */ /* 0x000fea0003800000 */
.L_x_80:
        /* <DEDUP_REMOVED lines=12> */
.L_x_83:
[----:B------:R-:W-:Y:S05]  /*4070*/  BSYNC B1 ;  /* 0x0000000000017941 */ /* 0x000fea0003800000 */
.L_x_82:
        /* <DEDUP_REMOVED lines=12> */
.L_x_85:
[----:B------:R-:W-:Y:S05]  /*4140*/  BSYNC B1 ;  /* 0x0000000000017941 */ /* 0x000fea0003800000 */
.L_x_84:
        /* <DEDUP_REMOVED lines=12> */
.L_x_87:
[----:B------:R-:W-:Y:S05]  /*4210*/  BSYNC B1 ;  /* 0x0000000000017941 */ /* 0x000fea0003800000 */
.L_x_86:
        /* <DEDUP_REMOVED lines=12> */
.L_x_89:
[----:B------:R-:W-:Y:S05]  /*42e0*/  BSYNC B1 ;  /* 0x0000000000017941 */ /* 0x000fea0003800000 */
.L_x_88:
        /* <DEDUP_REMOVED lines=12> */
.L_x_91:
[----:B------:R-:W-:Y:S05]  /*43b0*/  BSYNC B1 ;  /* 0x0000000000017941 */ /* 0x000fea0003800000 */
.L_x_90:
        /* <DEDUP_REMOVED lines=12> */
.L_x_93:
[----:B------:R-:W-:Y:S05]  /*4480*/  BSYNC B1 ;  /* 0x0000000000017941 */ /* 0x000fea0003800000 */
.L_x_92:
        /* <DEDUP_REMOVED lines=12> */
.L_x_95:
[----:B------:R-:W-:Y:S05]  /*4550*/  BSYNC B1 ;  /* 0x0000000000017941 */ /* 0x000fea0003800000 */
.L_x_94:
        /* <DEDUP_REMOVED lines=12> */
.L_x_97:
[----:B------:R-:W-:Y:S05]  /*4620*/  BSYNC B1 ;  /* 0x0000000000017941 */ /* 0x000fea0003800000 */
.L_x_96:
        /* <DEDUP_REMOVED lines=12> */
.L_x_99:
[----:B------:R-:W-:Y:S05]  /*46f0*/  BSYNC B1 ;  /* 0x0000000000017941 */ /* 0x000fea0003800000 */
.L_x_98:
        /* <DEDUP_REMOVED lines=12> */
.L_x_101:
[----:B------:R-:W-:Y:S05]  /*47c0*/  BSYNC B1 ;  /* 0x0000000000017941 */ /* 0x000fea0003800000 */
.L_x_100:
        /* <DEDUP_REMOVED lines=12> */
.L_x_103:
[----:B------:R-:W-:Y:S05]  /*4890*/  BSYNC B1 ;  /* 0x0000000000017941 */ /* 0x000fea0003800000 */
.L_x_102:
        /* <DEDUP_REMOVED lines=12> */
.L_x_105:
[----:B------:R-:W-:Y:S05]  /*4960*/  BSYNC B1 ;  /* 0x0000000000017941 */ /* 0x000fea0003800000 */
.L_x_104:
        /* <DEDUP_REMOVED lines=12> */
.L_x_107:
[----:B------:R-:W-:Y:S05]  /*4a30*/  BSYNC B1 ;  /* 0x0000000000017941 */ /* 0x000fea0003800000 */
.L_x_106:
        /* <DEDUP_REMOVED lines=12> */
.L_x_109:
[----:B------:R-:W-:Y:S05]  /*4b00*/  BSYNC B1 ;  /* 0x0000000000017941 */ /* 0x000fea0003800000 */
.L_x_108:
        /* <DEDUP_REMOVED lines=12> */
.L_x_111:
[----:B------:R-:W-:Y:S05]  /*4bd0*/  BSYNC B1 ;  /* 0x0000000000017941 */ /* 0x000fea0003800000 */
.L_x_110:
        /* <DEDUP_REMOVED lines=12> */
.L_x_113:
[----:B------:R-:W-:Y:S05]  /*4ca0*/  BSYNC B1 ;  /* 0x0000000000017941 */ /* 0x000fea0003800000 */
.L_x_112:
        /* <DEDUP_REMOVED lines=12> */
.L_x_115:
[----:B------:R-:W-:Y:S05]  /*4d70*/  BSYNC B1 ;  /* 0x0000000000017941 */ /* 0x000fea0003800000 */
.L_x_114:
        /* <DEDUP_REMOVED lines=12> */
.L_x_117:
[----:B------:R-:W-:Y:S05]  /*4e40*/  BSYNC B1 ;  /* 0x0000000000017941 */ /* 0x000fea0003800000 */
.L_x_116:
        /* <DEDUP_REMOVED lines=12> */
.L_x_119:
[----:B------:R-:W-:Y:S05]  /*4f10*/  BSYNC B1 ;  /* 0x0000000000017941 */ /* 0x000fea0003800000 */
.L_x_118:
        /* <DEDUP_REMOVED lines=12> */
.L_x_121:
[----:B------:R-:W-:Y:S05]  /*4fe0*/  BSYNC B1 ;  /* 0x0000000000017941 */ /* 0x000fea0003800000 */
.L_x_120:
        /* <DEDUP_REMOVED lines=12> */
.L_x_123:
[----:B------:R-:W-:Y:S05]  /*50b0*/  BSYNC B1 ;  /* 0x0000000000017941 */ /* 0x000fea0003800000 */
.L_x_122:
        /* <DEDUP_REMOVED lines=12> */
.L_x_125:
[----:B------:R-:W-:Y:S05]  /*5180*/  BSYNC B1 ;  /* 0x0000000000017941 */ /* 0x000fea0003800000 */
.L_x_124:
        /* <DEDUP_REMOVED lines=12> */
.L_x_127:
[----:B------:R-:W-:Y:S05]  /*5250*/  BSYNC B1 ;  /* 0x0000000000017941 */ /* 0x000fea0003800000 */
.L_x_126:
        /* <DEDUP_REMOVED lines=12> */
.L_x_129:
[----:B------:R-:W-:Y:S05]  /*5320*/  BSYNC B1 ;  /* 0x0000000000017941 */ /* 0x000fea0003800000 */
.L_x_128:
        /* <DEDUP_REMOVED lines=12> */
.L_x_131:
[----:B------:R-:W-:Y:S05]  /*53f0*/  BSYNC B1 ;  /* 0x0000000000017941 */ /* 0x000fea0003800000 */
.L_x_130:
        /* <DEDUP_REMOVED lines=12> */
.L_x_133:
[----:B------:R-:W-:Y:S05]  /*54c0*/  BSYNC B1 ;  /* 0x0000000000017941 */ /* 0x000fea0003800000 */
.L_x_132:
        /* <DEDUP_REMOVED lines=12> */
.L_x_135:
[----:B------:R-:W-:Y:S05]  /*5590*/  BSYNC B1 ;  /* 0x0000000000017941 */ /* 0x000fea0003800000 */
.L_x_134:
        /* <DEDUP_REMOVED lines=12> */
.L_x_137:
[----:B------:R-:W-:Y:S05]  /*5660*/  BSYNC B1 ;  /* 0x0000000000017941 */ /* 0x000fea0003800000 */
.L_x_136:
        /* <DEDUP_REMOVED lines=12> */
.L_x_139:
[----:B------:R-:W-:Y:S05]  /*5730*/  BSYNC B1 ;  /* 0x0000000000017941 */ /* 0x000fea0003800000 */
.L_x_138:
        /* <DEDUP_REMOVED lines=12> */
.L_x_141:
[----:B------:R-:W-:Y:S05]  /*5800*/  BSYNC B1 ;  /* 0x0000000000017941 */ /* 0x000fea0003800000 */
.L_x_140:
        /* <DEDUP_REMOVED lines=12> */
.L_x_143:
[----:B------:R-:W-:Y:S05]  /*58d0*/  BSYNC B1 ;  /* 0x0000000000017941 */ /* 0x000fea0003800000 */
.L_x_142:
        /* <DEDUP_REMOVED lines=12> */
.L_x_145:
[----:B------:R-:W-:Y:S05]  /*59a0*/  BSYNC B1 ;  /* 0x0000000000017941 */ /* 0x000fea0003800000 */
.L_x_144:
        /* <DEDUP_REMOVED lines=12> */
.L_x_147:
[----:B------:R-:W-:Y:S05]  /*5a70*/  BSYNC B1 ;  /* 0x0000000000017941 */ /* 0x000fea0003800000 */
.L_x_146:
        /* <DEDUP_REMOVED lines=12> */
.L_x_149:
[----:B------:R-:W-:Y:S05]  /*5b40*/  BSYNC B1 ;  /* 0x0000000000017941 */ /* 0x000fea0003800000 */
.L_x_148:
        /* <DEDUP_REMOVED lines=12> */
.L_x_151:
[----:B------:R-:W-:Y:S05]  /*5c10*/  BSYNC B1 ;  /* 0x0000000000017941 */ /* 0x000fea0003800000 */
.L_x_150:
        /* <DEDUP_REMOVED lines=12> */
.L_x_153:
[----:B------:R-:W-:Y:S05]  /*5ce0*/  BSYNC B1 ;  /* 0x0000000000017941 */ /* 0x000fea0003800000 */
.L_x_152:
        /* <DEDUP_REMOVED lines=12> */
.L_x_155:
[----:B------:R-:W-:Y:S05]  /*5db0*/  BSYNC B1 ;  /* 0x0000000000017941 */ /* 0x000fea0003800000 */
.L_x_154:
[----:B-1---5:R-:W-:Y:S01]  /*5dc0*/  IMAD.U32 R91, R154, 0x10000, RZ ;  /* 0x000100009a5b7824 */ /* 0x022fe200078e00ff */
[----:B------:R-:W-:Y:S01]  /*5dd0*/  ISETP.GT.AND P1, PT, R0, 0x79, P0 ;  /* 0x000000790000780c */ /* 0x000fe20000724270 */
[----:B------:R-:W-:Y:S01]  /*5de0*/  @P2 IMAD.MOV.U32 R8, RZ, RZ, R170 ;  /* 0x000000ffff082224 */ /* 0x000fe200078e00aa */
[----:B------:R-:W-:Y:S01]  /*5df0*/  IADD3 R157, P0, R157, 0x80, RZ ;  /* 0x000000809d9d7810 */ /* 0x000fe20007f1e0ff */
[----:B------:R-:W-:Y:S01]  /*5e00*/  FMUL R91, R91, R156 ;  /* 0x0000009c5b5b7220 */ /* 0x000fe20000400000 */
[----:B------:R-:W-:Y:S03]  /*5e10*/  BSSY B1, `(.L_x_156) ;  /* 0x0000009000017945 */ /* 0x000fe60003800000 */
[----:B------:R-:W-:-:S05]  /*5e20*/  FFMA R91, R150, R155, R91 ;  /* 0x0000009b965b7223 */ /* 0x000fca000000005b */
[----:B------:R-:W-:-:S04]  /*5e30*/  F2FP.BF16.F32.PACK_AB R91, RZ, R91 ;  /* 0x0000005bff5b723e */ /* 0x000fc800000010ff */
[----:B------:R-:W-:Y:S01]  /*5e40*/  PRMT R90, R91, 0x7610, R90 ;  /* 0x000076105b5a7816 */ /* 0x000fe2000000005a */
[----:B------:R-:W-:Y:S02]  /*5e50*/  IMAD.X R91, RZ, RZ, R9, P0 ;  /* 0x000000ffff5b7224 */ /* 0x000fe400000e0609 */
[----:B------:R-:W-:-:S05]  /*5e60*/  @P2 IMAD.MOV.U32 R9, RZ, RZ, R171 ;  /* 0x000000ffff092224 */ /* 0x000fca00078e00ab */
[----:B------:R1:W-:Y:S01]  /*5e70*/  @P2 STG.E.U16 desc[UR36][R8.64+0xf0], R90 ;  /* 0x0000f05a08002986 */ /* 0x0003e2000c101524 */
[----:B------:R-:W-:Y:S05]  /*5e80*/  @!P1 BRA `(.L_x_157) ;  /* 0x0000000000049947 */ /* 0x000fea0003800000 */
[----:B------:R0:W5:Y:S02]  /*5e90*/  LDG.E.LTC128B.U16 R154, desc[UR36][R88.64+0xf2] ;  /* 0x0000f224589a7981 */ /* 0x000164000c1e1520 */
.L_x_157:
[----:B------:R-:W-:Y:S05]  /*5ea0*/  BSYNC B1 ;  /* 0x0000000000017941 */ /* 0x000fea0003800000 */
.L_x_156:
[----:B-1---5:R-:W-:Y:S01]  /*5eb0*/  IMAD.U32 R9, R154, 0x10000, RZ ;  /* 0x000100009a097824 */ /* 0x022fe200078e00ff */
[----:B------:R-:W-:Y:S01]  /*5ec0*/  ISETP.GT.AND P0, PT, R3, 0x80, PT ;  /* 0x000000800300780c */ /* 0x000fe20003f04270 */
[----:B------:R-:W-:Y:S02]  /*5ed0*/  IMAD R8, R91, R14, RZ ;  /* 0x0000000e5b087224 */ /* 0x000fe400078e02ff */
[----:B0-2---:R-:W-:Y:S01]  /*5ee0*/  FMUL R88, R9, R156 ;  /* 0x0000009c09587220 */ /* 0x005fe20000400000 */
[----:B------:R-:W-:Y:S01]  /*5ef0*/  ISETP.GT.AND P3, PT, R0, RZ, P0 ;  /* 0x000000ff0000720c */ /* 0x000fe20000764270 */
[C---:B------:R-:W-:Y:S02]  /*5f00*/  IMAD R97, R157.reuse, R15, R8 ;  /* 0x0000000f9d617224 */ /* 0x040fe400078e0208 */
[----:B------:R-:W-:-:S04]  /*5f10*/  IMAD.WIDE.U32 R8, R157, R14, R158 ;  /* 0x0000000e9d087225 */ /* 0x000fc800078e009e */
[----:B------:R-:W-:Y:S01]  /*5f20*/  FFMA R151, R151, R155, R88 ;  /* 0x0000009b97977223 */ /* 0x000fe20000000058 */
[----:B------:R-:W-:Y:S01]  /*5f30*/  IMAD.IADD R9, R9, 0x1, R97 ;  /* 0x0000000109097824 */ /* 0x000fe200078e0261 */
[----:B------:R-:W-:-:S03]  /*5f40*/  LEA R88, P2, R8, R10, 0x1 ;  /* 0x0000000a08587211 */ /* 0x000fc600078408ff */
[----:B------:R-:W-:Y:S02]  /*5f50*/  F2FP.BF16.F32.PACK_AB R151, RZ, R151 ;  /* 0x00000097ff97723e */ /* 0x000fe400000010ff */
[----:B------:R-:W-:-:S03]  /*5f60*/  LEA.HI.X R89, R8, R11, R9, 0x1, P2 ;  /* 0x0000000b08597211 */ /* 0x000fc600010f0c09 */
[----:B------:R0:W-:Y:S04]  /*5f70*/  @P1 STG.E.U16 desc[UR36][R170.64+0xf2], R151 ;  /* 0x0000f297aa001986 */ /* 0x0001e8000c101524 */
[----:B------:R-:W2:Y:S01]  /*5f80*/  @P3 LDG.E.LTC128B.U16 R154, desc[UR36][R88.64] ;  /* 0x00000024589a3981 */ /* 0x000ea2000c1e1520 */
[----:B------:R-:W-:Y:S01]  /*5f90*/  IMAD.WIDE.U32 R8, R157, R14, R6 ;  /* 0x0000000e9d087225 */ /* 0x000fe200078e0006 */
[----:B------:R-:W-:Y:S01]  /*5fa0*/  SHF.L.U64.HI R95, R4, 0x8, R5 ;  /* 0x00000008045f7819 */ /* 0x000fe20000010205 */
[----:B------:R-:W-:Y:S01]  /*5fb0*/  BSSY B1, `(.L_x_158) ;  /* 0x0000011000017945 */ /* 0x000fe20003800000 */
[----:B------:R-:W-:Y:S01]  /*5fc0*/  ISETP.GT.AND P2, PT, R0, 0x1, P0 ;  /* 0x000000010000780c */ /* 0x000fe20000744270 */
[----:B------:R-:W-:Y:S02]  /*5fd0*/  IMAD.IADD R9, R97, 0x1, R9 ;  /* 0x0000000161097824 */ /* 0x000fe400078e0209 */
[----:B------:R-:W-:-:S02]  /*5fe0*/  IMAD.SHL.U32 R93, R4, 0x100, RZ ;  /* 0x00000100045d7824 */ /* 0x000fc400078e00ff */
[----:B------:R-:W-:-:S03]  /*5ff0*/  IMAD.WIDE.U32 R90, R23, R12, R8 ;  /* 0x0000000c175a7225 */ /* 0x000fc600078e0008 */
[----:B------:R-:W-:Y:S02]  /*6000*/  IADD3 R8, P1, R93, R160, RZ ;  /* 0x000000a05d087210 */ /* 0x000fe40007f3e0ff */
[----:B------:R-:W-:Y:S02]  /*6010*/  IADD3 R5, R13, R91, RZ ;  /* 0x0000005b0d057210 */ /* 0x000fe40007ffe0ff */
[----:B------:R-:W-:Y:S01]  /*6020*/  LEA R4, P4, R90, R10, 0x1 ;  /* 0x0000000a5a047211 */ /* 0x000fe200078808ff */
[----:B------:R-:W-:-:S03]  /*6030*/  IMAD.X R9, R95, 0x1, R161, P1 ;  /* 0x000000015f097824 */ /* 0x000fc600008e06a1 */
[----:B------:R-:W-:Y:S01]  /*6040*/  LEA.HI.X R5, R90, R11, R5, 0x1, P4 ;  /* 0x0000000b5a057211 */ /* 0x000fe200020f0c05 */
[----:B--2---:R-:W-:-:S04]  /*6050*/  IMAD.U32 R15, R154, 0x10000, RZ ;  /* 0x000100009a0f7824 */ /* 0x004fc800078e00ff */
[----:B------:R-:W-:-:S04]  /*6060*/  FMUL R15, R15, R156 ;  /* 0x0000009c0f0f7220 */ /* 0x000fc80000400000 */
[----:B------:R-:W-:-:S05]  /*6070*/  FFMA R15, R24, R155, R15 ;  /* 0x0000009b180f7223 */ /* 0x000fca000000000f */
[----:B------:R-:W-:-:S05]  /*6080*/  F2FP.BF16.F32.PACK_AB R15, RZ, R15 ;  /* 0x0000000fff0f723e */ /* 0x000fca00000010ff */
[----:B------:R0:W-:Y:S01]  /*6090*/  @P3 STG.E.U16 desc[UR36][R8.64], R15 ;  /* 0x0000000f08003986 */ /* 0x0001e2000c101524 */
[----:B------:R-:W-:Y:S05]  /*60a0*/  @!P2 BRA `(.L_x_159) ;  /* 0x000000000004a947 */ /* 0x000fea0003800000 */
[----:B------:R1:W5:Y:S02]  /*60b0*/  LDG.E.LTC128B.U16 R154, desc[UR36][R4.64+0x2] ;  /* 0x00000224049a7981 */ /* 0x000364000c1e1520 */
.L_x_159:
[----:B------:R-:W-:Y:S05]  /*60c0*/  BSYNC B1 ;  /* 0x0000000000017941 */ /* 0x000fea0003800000 */
.L_x_158:
[----:B0----5:R-:W-:Y:S01]  /*60d0*/  IMAD.U32 R15, R154, 0x10000, RZ ;  /* 0x000100009a0f7824 */ /* 0x021fe200078e00ff */
[----:B------:R-:W-:Y:S01]  /*60e0*/  ISETP.GT.AND P1, PT, R3, 0x88, PT ;  /* 0x000000880300780c */ /* 0x000fe20003f24270 */
[----:B------:R-:W-:Y:S02]  /*60f0*/  BSSY B1, `(.L_x_160) ;  /* 0x000000f000017945 */ /* 0x000fe40003800000 */
[----:B------:R-:W-:Y:S01]  /*6100*/  FMUL R24, R15, R156 ;  /* 0x0000009c0f187220 */ /* 0x000fe20000400000 */
[----:B------:R-:W-:Y:S01]  /*6110*/  IMAD.WIDE.U32 R14, R157, R14, R164 ;  /* 0x0000000e9d0e7225 */ /* 0x000fe200078e00a4 */
[----:B------:R-:W-:-:S03]  /*6120*/  ISETP.GT.AND P3, PT, R0, RZ, P1 ;  /* 0x000000ff0000720c */ /* 0x000fc60000f64270 */
[----:B------:R-:W-:Y:S01]  /*6130*/  FFMA R24, R25, R155, R24 ;  /* 0x0000009b19187223 */ /* 0x000fe20000000018 */
[----:B------:R-:W-:Y:S01]  /*6140*/  IMAD.IADD R97, R97, 0x1, R15 ;  /* 0x0000000161617824 */ /* 0x000fe200078e020f */
[-C--:B------:R-:W-:Y:S02]  /*6150*/  IADD3 R21, P5, R20, R14.reuse, RZ ;  /* 0x0000000e14157210 */ /* 0x080fe40007fbe0ff */
[----:B------:R-:W-:Y:S02]  /*6160*/  IADD3 R20, P4, R6, R14, RZ ;  /* 0x0000000e06147210 */ /* 0x000fe40007f9e0ff */
[----:B------:R-:W-:Y:S01]  /*6170*/  F2FP.BF16.F32.PACK_AB R24, RZ, R24 ;  /* 0x00000018ff18723e */ /* 0x000fe200000010ff */
[----:B------:R-:W-:Y:S01]  /*6180*/  IMAD.X R158, R97, 0x1, R159, P5 ;  /* 0x00000001619e7824 */ /* 0x000fe200028e069f */
[----:B------:R-:W-:-:S03]  /*6190*/  LEA R14, P5, R21, R10, 0x1 ;  /* 0x0000000a150e7211 */ /* 0x000fc600078a08ff */
[----:B------:R0:W-:Y:S01]  /*61a0*/  @P2 STG.E.U16 desc[UR36][R8.64+0x2], R24 ;  /* 0x0000021808002986 */ /* 0x0001e2000c101524 */
[----:B------:R-:W-:Y:S01]  /*61b0*/  LEA.HI.X R15, R21, R11, R158, 0x1, P5 ;  /* 0x0000000b150f7211 */ /* 0x000fe200028f0c9e */
[----:B------:R-:W-:Y:S08]  /*61c0*/  @!P3 BRA `(.L_x_161) ;  /* 0x000000000004b947 */ /* 0x000ff00003800000 */
[----:B------:R2:W5:Y:S02]  /*61d0*/  LDG.E.LTC128B.U16 R154, desc[UR36][R14.64] ;  /* 0x000000240e9a7981 */ /* 0x000564000c1e1520 */
.L_x_161:
[----:B------:R-:W-:Y:S05]  /*61e0*/  BSYNC B1 ;  /* 0x0000000000017941 */ /* 0x000fea0003800000 */
.L_x_160:
[----:B-----5:R-:W-:Y:S01]  /*61f0*/  IMAD.U32 R3, R154, 0x10000, RZ ;  /* 0x000100009a037824 */ /* 0x020fe200078e00ff */
[----:B------:R-:W-:Y:S01]  /*6200*/  ISETP.GT.AND P2, PT, R0, 0x1, P1 ;  /* 0x000000010000780c */ /* 0x000fe20000f44270 */
[----:B------:R-:W-:Y:S01]  /*6210*/  IMAD.X R21, R7, 0x1, R97, P4 ;  /* 0x0000000107157824 */ /* 0x000fe200020e0661 */
[----:B------:R-:W-:Y:S01]  /*6220*/  IADD3 R6, P4, R8, R167, RZ ;  /* 0x000000a708067210 */ /* 0x000fe20007f9e0ff */
[----:B------:R-:W-:Y:S01]  /*6230*/  FMUL R3, R3, R156 ;  /* 0x0000009c03037220 */ /* 0x000fe20000400000 */
[----:B------:R-:W-:Y:S01]  /*6240*/  BSSY B1, `(.L_x_162) ;  /* 0x000000b000017945 */ /* 0x000fe20003800000 */
[----:B--2---:R-:W-:-:S04]  /*6250*/  IMAD.WIDE.U32 R14, R23, R12, R20 ;  /* 0x0000000c170e7225 */ /* 0x004fc800078e0014 */
[----:B------:R-:W-:Y:S01]  /*6260*/  FFMA R3, R26, R155, R3 ;  /* 0x0000009b1a037223 */ /* 0x000fe20000000003 */
[----:B------:R-:W-:Y:S01]  /*6270*/  IMAD.X R7, R9, 0x1, R169, P4 ;  /* 0x0000000109077824 */ /* 0x000fe200020e06a9 */
[----:B------:R-:W-:Y:S01]  /*6280*/  LEA R10, P5, R14, R10, 0x1 ;  /* 0x0000000a0e0a7211 */ /* 0x000fe200078a08ff */
[----:B------:R-:W-:Y:S02]  /*6290*/  IMAD.IADD R13, R13, 0x1, R15 ;  /* 0x000000010d0d7824 */ /* 0x000fe400078e020f */
[----:B------:R-:W-:-:S03]  /*62a0*/  F2FP.BF16.F32.PACK_AB R3, RZ, R3 ;  /* 0x00000003ff03723e */ /* 0x000fc600000010ff */
[----:B------:R-:W-:Y:S02]  /*62b0*/  LEA.HI.X R11, R14, R11, R13, 0x1, P5 ;  /* 0x0000000b0e0b7211 */ /* 0x000fe400028f0c0d */
[----:B------:R2:W-:Y:S01]  /*62c0*/  @P3 STG.E.U16 desc[UR36][R6.64], R3 ;  /* 0x0000000306003986 */ /* 0x0005e2000c101524 */
[----:B------:R-:W-:Y:S05]  /*62d0*/  @!P2 BRA `(.L_x_163) ;  /* 0x000000000004a947 */ /* 0x000fea0003800000 */
[----:B------:R0:W5:Y:S02]  /*62e0*/  LDG.E.LTC128B.U16 R154, desc[UR36][R10.64+0x2] ;  /* 0x000002240a9a7981 */ /* 0x000164000c1e1520 */
.L_x_163:
[----:B------:R-:W-:Y:S05]  /*62f0*/  BSYNC B1 ;  /* 0x0000000000017941 */ /* 0x000fea0003800000 */
.L_x_162:
[----:B--2--5:R-:W-:Y:S01]  /*6300*/  IMAD.U32 R3, R154, 0x10000, RZ ;  /* 0x000100009a037824 */ /* 0x024fe200078e00ff */
[----:B------:R-:W-:Y:S01]  /*6310*/  ISETP.GT.AND P3, PT, R0, 0x8, P0 ;  /* 0x000000080000780c */ /* 0x000fe20000764270 */
[----:B------:R-:W-:Y:S02]  /*6320*/  BSSY B1, `(.L_x_164) ;  /* 0x0000007000017945 */ /* 0x000fe40003800000 */
[----:B------:R-:W-:-:S04]  /*6330*/  FMUL R12, R3, R156 ;  /* 0x0000009c030c7220 */ /* 0x000fc80000400000 */
[----:B------:R-:W-:-:S05]  /*6340*/  FFMA R12, R27, R155, R12 ;  /* 0x0000009b1b0c7223 */ /* 0x000fca000000000c */
[----:B------:R-:W-:-:S05]  /*6350*/  F2FP.BF16.F32.PACK_AB R12, RZ, R12 ;  /* 0x0000000cff0c723e */ /* 0x000fca00000010ff */
[----:B------:R2:W-:Y:S01]  /*6360*/  @P2 STG.E.U16 desc[UR36][R6.64+0x2], R12 ;  /* 0x0000020c06002986 */ /* 0x0005e2000c101524 */
[----:B------:R-:W-:Y:S05]  /*6370*/  @!P3 BRA `(.L_x_165) ;  /* 0x000000000004b947 */ /* 0x000fea0003800000 */
[----:B------:R0:W5:Y:S02]  /*6380*/  LDG.E.LTC128B.U16 R154, desc[UR36][R4.64+0x10] ;  /* 0x00001024049a7981 */ /* 0x000164000c1e1520 */
.L_x_165:
[----:B------:R-:W-:Y:S05]  /*6390*/  BSYNC B1 ;  /* 0x0000000000017941 */ /* 0x000fea0003800000 */
.L_x_164:
[----:B-----5:R-:W-:Y:S01]  /*63a0*/  IMAD.U32 R3, R154, 0x10000, RZ ;  /* 0x000100009a037824 */ /* 0x020fe200078e00ff */
[----:B--2---:R-:W-:Y:S01]  /*63b0*/  MOV R6, R8 ;  /* 0x0000000800067202 */ /* 0x004fe20000000f00 */
[----:B------:R-:W-:Y:S01]  /*63c0*/  IMAD.MOV.U32 R7, RZ, RZ, R9 ;  /* 0x000000ffff077224 */ /* 0x000fe200078e0009 */
[----:B------:R-:W-:Y:S01]  /*63d0*/  ISETP.GT.AND P2, PT, R0, 0x9, P0 ;  /* 0x000000090000780c */ /* 0x000fe20000744270 */
[----:B------:R-:W-:Y:S01]  /*63e0*/  FMUL R3, R3, R156 ;  /* 0x0000009c03037220 */ /* 0x000fe20000400000 */
[----:B------:R-:W-:Y:S03]  /*63f0*/  BSSY B1, `(.L_x_166) ;  /* 0x0000006000017945 */ /* 0x000fe60003800000 */
[----:B------:R-:W-:-:S05]  /*6400*/  FFMA R3, R28, R155, R3 ;  /* 0x0000009b1c037223 */ /* 0x000fca0000000003 */
[----:B------:R-:W-:-:S05]  /*6410*/  F2FP.BF16.F32.PACK_AB R3, RZ, R3 ;  /* 0x00000003ff03723e */ /* 0x000fca00000010ff */
[----:B------:R2:W-:Y:S01]  /*6420*/  @P3 STG.E.U16 desc[UR36][R6.64+0x10], R3 ;  /* 0x0000100306003986 */ /* 0x0005e2000c101524 */
[----:B------:R-:W-:Y:S05]  /*6430*/  @!P2 BRA `(.L_x_167) ;  /* 0x000000000004a947 */ /* 0x000fea0003800000 */
[----:B------:R0:W5:Y:S02]  /*6440*/  LDG.E.LTC128B.U16 R154, desc[UR36][R4.64+0x12] ;  /* 0x00001224049a7981 */ /* 0x000164000c1e1520 */
.L_x_167:
[----:B------:R-:W-:Y:S05]  /*6450*/  BSYNC B1 ;  /* 0x0000000000017941 */ /* 0x000fea0003800000 */
.L_x_166:
        /* <DEDUP_REMOVED lines=9> */
.L_x_169:
[----:B------:R-:W-:Y:S05]  /*64f0*/  BSYNC B1 ;  /* 0x0000000000017941 */ /* 0x000fea0003800000 */
.L_x_168:
[----:B-----5:R-:W-:Y:S01]  /*6500*/  IMAD.U32 R3, R154, 0x10000, RZ ;  /* 0x000100009a037824 */ /* 0x020fe200078e00ff */
[----:B0-----:R-:W-:Y:S01]  /*6510*/  IADD3 R8, P3, R167, R8, RZ ;  /* 0x00000008a7087210 */ /* 0x001fe20007f7e0ff */
[----:B------:R-:W-:Y:S01]  /*6520*/  BSSY B1, `(.L_x_170) ;  /* 0x0000009000017945 */ /* 0x000fe20003800000 */
[----:B------:R-:W-:Y:S01]  /*6530*/  ISETP.GT.AND P2, PT, R0, 0x9, P1 ;  /* 0x000000090000780c */ /* 0x000fe20000f44270 */
[----:B------:R-:W-:Y:S02]  /*6540*/  FMUL R3, R3, R156 ;  /* 0x0000009c03037220 */ /* 0x000fe40000400000 */
[----:B------:R-:W-:Y:S02]  /*6550*/  IMAD.X R9, R169, 0x1, R9, P3 ;  /* 0x00000001a9097824 */ /* 0x000fe400018e0609 */
[----:B------:R-:W-:-:S05]  /*6560*/  FFMA R3, R30, R155, R3 ;  /* 0x0000009b1e037223 */ /* 0x000fca0000000003 */
[----:B------:R-:W-:-:S05]  /*6570*/  F2FP.BF16.F32.PACK_AB R3, RZ, R3 ;  /* 0x00000003ff03723e */ /* 0x000fca00000010ff */
[----:B------:R0:W-:Y:S01]  /*6580*/  @P4 STG.E.U16 desc[UR36][R8.64+0x10], R3 ;  /* 0x0000100308004986 */ /* 0x0001e2000c101524 */
[----:B------:R-:W-:Y:S05]  /*6590*/  @!P2 BRA `(.L_x_171) ;  /* 0x000000000004a947 */ /* 0x000fea0003800000 */
[----:B------:R0:W5:Y:S02]  /*65a0*/  LDG.E.LTC128B.U16 R154, desc[UR36][R10.64+0x12] ;  /* 0x000012240a9a7981 */ /* 0x000164000c1e1520 */
.L_x_171:
[----:B------:R-:W-:Y:S05]  /*65b0*/  BSYNC B1 ;  /* 0x0000000000017941 */ /* 0x000fea0003800000 */
.L_x_170:
[----:B0----5:R-:W-:Y:S01]  /*65c0*/  IMAD.U32 R3, R154, 0x10000, RZ ;  /* 0x000100009a037824 */ /* 0x021fe200078e00ff */
[----:B------:R-:W-:Y:S01]  /*65d0*/  ISETP.GT.AND P3, PT, R0, 0x10, P0 ;  /* 0x000000100000780c */ /* 0x000fe20000764270 */
[----:B------:R-:W-:Y:S02]  /*65e0*/  BSSY B1, `(.L_x_172) ;  /* 0x0000009000017945 */ /* 0x000fe40003800000 */
[----:B------:R-:W-:-:S04]  /*65f0*/  FMUL R8, R3, R156 ;  /* 0x0000009c03087220 */ /* 0x000fc80000400000 */
[----:B------:R-:W-:Y:S01]  /*6600*/  FFMA R31, R31, R155, R8 ;  /* 0x0000009b1f1f7223 */ /* 0x000fe20000000008 */
[----:B------:R-:W-:-:S04]  /*6610*/  IADD3 R8, P4, P5, R167, R160, R93 ;  /* 0x000000a0a7087210 */ /* 0x000fc80007d9e05d */
[----:B------:R-:W-:Y:S02]  /*6620*/  F2FP.BF16.F32.PACK_AB R31, RZ, R31 ;  /* 0x0000001fff1f723e */ /* 0x000fe400000010ff */
[----:B------:R-:W-:-:S05]  /*6630*/  IADD3.X R9, R169, R161, R95, P4, P5 ;  /* 0x000000a1a9097210 */ /* 0x000fca00027ea45f */
[----:B------:R0:W-:Y:S01]  /*6640*/  @P2 STG.E.U16 desc[UR36][R8.64+0x12], R31 ;  /* 0x0000121f08002986 */ /* 0x0001e2000c101524 */
[----:B------:R-:W-:Y:S05]  /*6650*/  @!P3 BRA `(.L_x_173) ;  /* 0x000000000004b947 */ /* 0x000fea0003800000 */
[----:B------:R0:W5:Y:S02]  /*6660*/  LDG.E.LTC128B.U16 R154, desc[UR36][R4.64+0x20] ;  /* 0x00002024049a7981 */ /* 0x000164000c1e1520 */
.L_x_173:
[----:B------:R-:W-:Y:S05]  /*6670*/  BSYNC B1 ;  /* 0x0000000000017941 */ /* 0x000fea0003800000 */
.L_x_172:
[----:B-----5:R-:W-:Y:S01]  /*6680*/  IMAD.U32 R3, R154, 0x10000, RZ ;  /* 0x000100009a037824 */ /* 0x020fe200078e00ff */
        /* <DEDUP_REMOVED lines=8> */
.L_x_175:
[----:B------:R-:W-:Y:S05]  /*6710*/  BSYNC B1 ;  /* 0x0000000000017941 */ /* 0x000fea0003800000 */
.L_x_174:
[----:B0----5:R-:W-:Y:S01]  /*6720*/  IMAD.U32 R3, R154, 0x10000, RZ ;  /* 0x000100009a037824 */ /* 0x021fe200078e00ff */
[----:B------:R-:W-:Y:S01]  /*6730*/  ISETP.GT.AND P3, PT, R0, 0x10, P1 ;  /* 0x000000100000780c */ /* 0x000fe20000f64270 */
[----:B------:R-:W-:Y:S02]  /*6740*/  BSSY B1, `(.L_x_176) ;  /* 0x0000007000017945 */ /* 0x000fe40003800000 */
[----:B--2---:R-:W-:-:S04]  /*6750*/  FMUL R12, R3, R156 ;  /* 0x0000009c030c7220 */ /* 0x004fc80000400000 */
[----:B------:R-:W-:-:S05]  /*6760*/  FFMA R12, R33, R155, R12 ;  /* 0x0000009b210c7223 */ /* 0x000fca000000000c */
[----:B------:R-:W-:-:S05]  /*6770*/  F2FP.BF16.F32.PACK_AB R12, RZ, R12 ;  /* 0x0000000cff0c723e */ /* 0x000fca00000010ff */
[----:B------:R0:W-:Y:S01]  /*6780*/  @P2 STG.E.U16 desc[UR36][R6.64+0x22], R12 ;  /* 0x0000220c06002986 */ /* 0x0001e2000c101524 */
[----:B------:R-:W-:Y:S05]  /*6790*/  @!P3 BRA `(.L_x_177) ;  /* 0x000000000004b947 */ /* 0x000fea0003800000 */
[----:B------:R2:W5:Y:S02]  /*67a0*/  LDG.E.LTC128B.U16 R154, desc[UR36][R10.64+0x20] ;  /* 0x000020240a9a7981 */ /* 0x000564000c1e1520 */
.L_x_177:
[----:B------:R-:W-:Y:S05]  /*67b0*/  BSYNC B1 ;  /* 0x0000000000017941 */ /* 0x000fea0003800000 */
.L_x_176:
        /* <DEDUP_REMOVED lines=9> */
.L_x_179:
[----:B------:R-:W-:Y:S05]  /*6850*/  BSYNC B1 ;  /* 0x0000000000017941 */ /* 0x000fea0003800000 */
.L_x_178:
[----:B0----5:R-:W-:Y:S01]  /*6860*/  IMAD.U32 R3, R154, 0x10000, RZ ;  /* 0x000100009a037824 */ /* 0x021fe200078e00ff */
        /* <DEDUP_REMOVED lines=8> */
.L_x_181:
[----:B------:R-:W-:Y:S05]  /*68f0*/  BSYNC B1 ;  /* 0x0000000000017941 */ /* 0x000fea0003800000 */
.L_x_180:
        /* <DEDUP_REMOVED lines=9> */
.L_x_183:
[----:B------:R-:W-:Y:S05]  /*6990*/  BSYNC B1 ;  /* 0x0000000000017941 */ /* 0x000fea0003800000 */
.L_x_182:
[----:B0----5:R-:W-:Y:S01]  /*69a0*/  SHF.L.U32 R3, R154, 0x10, RZ ;  /* 0x000000109a037819 */ /* 0x021fe200000006ff */
[----:B------:R-:W-:Y:S01]  /*69b0*/  BSSY B1, `(.L_x_184) ;  /* 0x0000008000017945 */ /* 0x000fe20003800000 */
[----:B------:R-:W-:-:S03]  /*69c0*/  ISETP.GT.AND P3, PT, R0, 0x18, P1 ;  /* 0x000000180000780c */ /* 0x000fc60000f64270 */
[----:B------:R-:W-:-:S04]  /*69d0*/  FMUL R12, R3, R156 ;  /* 0x0000009c030c7220 */ /* 0x000fc80000400000 */
[----:B------:R-:W-:-:S05]  /*69e0*/  FFMA R12, R37, R155, R12 ;  /* 0x0000009b250c7223 */ /* 0x000fca000000000c */
[----:B------:R-:W-:-:S05]  /*69f0*/  F2FP.BF16.F32.PACK_AB R12, RZ, R12 ;  /* 0x0000000cff0c723e */ /* 0x000fca00000010ff */
[----:B------:R0:W-:Y:S01]  /*6a00*/  @P2 STG.E.U16 desc[UR36][R6.64+0x32], R12 ;  /* 0x0000320c06002986 */ /* 0x0001e2000c101524 */
[----:B------:R-:W-:Y:S05]  /*6a10*/  @!P3 BRA `(.L_x_185) ;  /* 0x000000000004b947 */ /* 0x000fea0003800000 */
[----:B------:R0:W5:Y:S02]  /*6a20*/  LDG.E.LTC128B.U16 R154, desc[UR36][R10.64+0x30] ;  /* 0x000030240a9a7981 */ /* 0x000164000c1e1520 */
.L_x_185:
[----:B------:R-:W-:Y:S05]  /*6a30*/  BSYNC B1 ;  /* 0x0000000000017941 */ /* 0x000fea0003800000 */
.L_x_184:
        /* <DEDUP_REMOVED lines=9> */
.L_x_187:
[----:B------:R-:W-:Y:S05]  /*6ad0*/  BSYNC B1 ;  /* 0x0000000000017941 */ /* 0x000fea0003800000 */
.L_x_186:
        /* <DEDUP_REMOVED lines=9> */
.L_x_189:
[----:B------:R-:W-:Y:S05]  /*6b70*/  BSYNC B1 ;  /* 0x0000000000017941 */ /* 0x000fea0003800000 */
.L_x_188:
        /* <DEDUP_REMOVED lines=9> */
.L_x_191:
[----:B------:R-:W-:Y:S05]  /*6c10*/  BSYNC B1 ;  /* 0x0000000000017941 */ /* 0x000fea0003800000 */
.L_x_190:
        /* <DEDUP_REMOVED lines=9> */
.L_x_193:
[----:B------:R-:W-:Y:S05]  /*6cb0*/  BSYNC B1 ;  /* 0x0000000000017941 */ /* 0x000fea0003800000 */
.L_x_192:
        /* <DEDUP_REMOVED lines=9> */
.L_x_195:
[----:B------:R-:W-:Y:S05]  /*6d50*/  BSYNC B1 ;  /* 0x0000000000017941 */ /* 0x000fea0003800000 */
.L_x_194:
        /* <DEDUP_REMOVED lines=9> */
.L_x_197:
[----:B------:R-:W-:Y:S05]  /*6df0*/  BSYNC B1 ;  /* 0x0000000000017941 */ /* 0x000fea0003800000 */
.L_x_196:
        /* <DEDUP_REMOVED lines=9> */
.L_x_199:
[----:B------:R-:W-:Y:S05]  /*6e90*/  BSYNC B1 ;  /* 0x0000000000017941 */ /* 0x000fea0003800000 */
.L_x_198:
        /* <DEDUP_REMOVED lines=9> */
.L_x_201:
[----:B------:R-:W-:Y:S05]  /*6f30*/  BSYNC B1 ;  /* 0x0000000000017941 */ /* 0x000fea0003800000 */
.L_x_200:
        /* <DEDUP_REMOVED lines=9> */
.L_x_203:
[----:B------:R-:W-:Y:S05]  /*6fd0*/  BSYNC B1 ;  /* 0x0000000000017941 */ /* 0x000fea0003800000 */
.L_x_202:
        /* <DEDUP_REMOVED lines=9> */
.L_x_205:
[----:B------:R-:W-:Y:S05]  /*7070*/  BSYNC B1 ;  /* 0x0000000000017941 */ /* 0x000fea0003800000 */
.L_x_204:
[----:B-----5:R-:W-:Y:S01]  /*7080*/  SHF.L.U32 R3, R154, 0x10, RZ ;  /* 0x000000109a037819 */ /* 0x020fe200000006ff */
        /* <DEDUP_REMOVED lines=8> */
.L_x_207:
[----:B------:R-:W-:Y:S05]  /*7110*/  BSYNC B1 ;  /* 0x0000000000017941 */ /* 0x000fea0003800000 */
.L_x_206:
        /* <DEDUP_REMOVED lines=9> */
.L_x_209:
[----:B------:R-:W-:Y:S05]  /*71b0*/  BSYNC B1 ;  /* 0x0000000000017941 */ /* 0x000fea0003800000 */
.L_x_208:
        /* <DEDUP_REMOVED lines=9> */
.L_x_211:
[----:B------:R-:W-:Y:S05]  /*7250*/  BSYNC B1 ;  /* 0x0000000000017941 */ /* 0x000fea0003800000 */
.L_x_210:
        /* <DEDUP_REMOVED lines=9> */
.L_x_213:
[----:B------:R-:W-:Y:S05]  /*72f0*/  BSYNC B1 ;  /* 0x0000000000017941 */ /* 0x000fea0003800000 */
.L_x_212:
        /* <DEDUP_REMOVED lines=9> */
.L_x_215:
[----:B------:R-:W-:Y:S05]  /*7390*/  BSYNC B1 ;  /* 0x0000000000017941 */ /* 0x000fea0003800000 */
.L_x_214:
        /* <DEDUP_REMOVED lines=9> */
.L_x_217:
[----:B------:R-:W-:Y:S05]  /*7430*/  BSYNC B1 ;  /* 0x0000000000017941 */ /* 0x000fea0003800000 */
.L_x_216:
        /* <DEDUP_REMOVED lines=9> */
.L_x_219:
[----:B------:R-:W-:Y:S05]  /*74d0*/  BSYNC B1 ;  /* 0x0000000000017941 */ /* 0x000fea0003800000 */
.L_x_218:
        /* <DEDUP_REMOVED lines=9> */
.L_x_221:
[----:B------:R-:W-:Y:S05]  /*7570*/  BSYNC B1 ;  /* 0x0000000000017941 */ /* 0x000fea0003800000 */
.L_x_220:
        /* <DEDUP_REMOVED lines=9> */
.L_x_223:
[----:B------:R-:W-:Y:S05]  /*7610*/  BSYNC B1 ;  /* 0x0000000000017941 */ /* 0x000fea0003800000 */
.L_x_222:
        /* <DEDUP_REMOVED lines=9> */
.L_x_225:
[----:B------:R-:W-:Y:S05]  /*76b0*/  BSYNC B1 ;  /* 0x0000000000017941 */ /* 0x000fea0003800000 */
.L_x_224:
        /* <DEDUP_REMOVED lines=9> */
.L_x_227:
[----:B------:R-:W-:Y:S05]  /*7750*/  BSYNC B1 ;  /* 0x0000000000017941 */ /* 0x000fea0003800000 */
.L_x_226:
        /* <DEDUP_REMOVED lines=9> */
.L_x_229:
[----:B------:R-:W-:Y:S05]  /*77f0*/  BSYNC B1 ;  /* 0x0000000000017941 */ /* 0x000fea0003800000 */
.L_x_228:
        /* <DEDUP_REMOVED lines=9> */
.L_x_231:
[----:B------:R-:W-:Y:S05]  /*7890*/  BSYNC B1 ;  /* 0x0000000000017941 */ /* 0x000fea0003800000 */
.L_x_230:
        /* <DEDUP_REMOVED lines=9> */
.L_x_233:
[----:B------:R-:W-:Y:S05]  /*7930*/  BSYNC B1 ;  /* 0x0000000000017941 */ /* 0x000fea0003800000 */
.L_x_232:
        /* <DEDUP_REMOVED lines=9> */
.L_x_235:
[----:B------:R-:W-:Y:S05]  /*79d0*/  BSYNC B1 ;  /* 0x0000000000017941 */ /* 0x000fea0003800000 */
.L_x_234:
        /* <DEDUP_REMOVED lines=9> */
.L_x_237:
[----:B------:R-:W-:Y:S05]  /*7a70*/  BSYNC B1 ;  /* 0x0000000000017941 */ /* 0x000fea0003800000 */
.L_x_236:
        /* <DEDUP_REMOVED lines=9> */
.L_x_239:
[----:B------:R-:W-:Y:S05]  /*7b10*/  BSYNC B1 ;  /* 0x0000000000017941 */ /* 0x000fea0003800000 */
.L_x_238:
        /* <DEDUP_REMOVED lines=9> */
.L_x_241:
[----:B------:R-:W-:Y:S05]  /*7bb0*/  BSYNC B1 ;  /* 0x0000000000017941 */ /* 0x000fea0003800000 */
.L_x_240:
        /* <DEDUP_REMOVED lines=9> */
.L_x_243:
[----:B------:R-:W-:Y:S05]  /*7c50*/  BSYNC B1 ;  /* 0x0000000000017941 */ /* 0x000fea0003800000 */
.L_x_242:
        /* <DEDUP_REMOVED lines=9> */
.L_x_245:
[----:B------:R-:W-:Y:S05]  /*7cf0*/  BSYNC B1 ;  /* 0x0000000000017941 */ /* 0x000fea0003800000 */
.L_x_244:
        /* <DEDUP_REMOVED lines=9> */
.L_x_247:
[----:B------:R-:W-:Y:S05]  /*7d90*/  BSYNC B1 ;  /* 0x0000000000017941 */ /* 0x000fea0003800000 */
.L_x_246:
        /* <DEDUP_REMOVED lines=9> */
.L_x_249:
[----:B------:R-:W-:Y:S05]  /*7e30*/  BSYNC B1 ;  /* 0x0000000000017941 */ /* 0x000fea0003800000 */
.L_x_248:
        /* <DEDUP_REMOVED lines=9> */
.L_x_251:
[----:B------:R-:W-:Y:S05]  /*7ed0*/  BSYNC B1 ;  /* 0x0000000000017941 */ /* 0x000fea0003800000 */
.L_x_250:
        /* <DEDUP_REMOVED lines=9> */
.L_x_253:
[----:B------:R-:W-:Y:S05]  /*7f70*/  BSYNC B1 ;  /* 0x0000000000017941 */ /* 0x000fea0003800000 */
.L_x_252:
        /* <DEDUP_REMOVED lines=9> */
.L_x_255:
[----:B------:R-:W-:Y:S05]  /*8010*/  BSYNC B1 ;  /* 0x0000000000017941 */ /* 0x000fea0003800000 */
.L_x_254:
        /* <DEDUP_REMOVED lines=9> */
.L_x_257:
[----:B------:R-:W-:Y:S05]  /*80b0*/  BSYNC B1 ;  /* 0x0000000000017941 */ /* 0x000fea0003800000 */
.L_x_256:
        /* <DEDUP_REMOVED lines=9> */
.L_x_259:
[----:B------:R-:W-:Y:S05]  /*8150*/  BSYNC B1 ;  /* 0x0000000000017941 */ /* 0x000fea0003800000 */
.L_x_258:
        /* <DEDUP_REMOVED lines=9> */
.L_x_261:
[----:B------:R-:W-:Y:S05]  /*81f0*/  BSYNC B1 ;  /* 0x0000000000017941 */ /* 0x000fea0003800000 */
.L_x_260:
        /* <DEDUP_REMOVED lines=9> */
.L_x_263:
[----:B------:R-:W-:Y:S05]  /*8290*/  BSYNC B1 ;  /* 0x0000000000017941 */ /* 0x000fea0003800000 */
.L_x_262:
        /* <DEDUP_REMOVED lines=9> */
.L_x_265:
[----:B------:R-:W-:Y:S05]  /*8330*/  BSYNC B1 ;  /* 0x0000000000017941 */ /* 0x000fea0003800000 */
.L_x_264:
        /* <DEDUP_REMOVED lines=9> */
.L_x_267:
[----:B------:R-:W-:Y:S05]  /*83d0*/  BSYNC B1 ;  /* 0x0000000000017941 */ /* 0x000fea0003800000 */
.L_x_266:
        /* <DEDUP_REMOVED lines=9> */
.L_x_269:
[----:B------:R-:W-:Y:S05]  /*8470*/  BSYNC B1 ;  /* 0x0000000000017941 */ /* 0x000fea0003800000 */
.L_x_268:
        /* <DEDUP_REMOVED lines=9> */
.L_x_271:
[----:B------:R-:W-:Y:S05]  /*8510*/  BSYNC B1 ;  /* 0x0000000000017941 */ /* 0x000fea0003800000 */
.L_x_270:
        /* <DEDUP_REMOVED lines=9> */
.L_x_273:
[----:B------:R-:W-:Y:S05]  /*85b0*/  BSYNC B1 ;  /* 0x0000000000017941 */ /* 0x000fea0003800000 */
.L_x_272:
        /* <DEDUP_REMOVED lines=9> */
.L_x_275:
[----:B------:R-:W-:Y:S05]  /*8650*/  BSYNC B1 ;  /* 0x0000000000017941 */ /* 0x000fea0003800000 */
.L_x_274:
        /* <DEDUP_REMOVED lines=9> */
.L_x_277:
[----:B------:R-:W-:Y:S05]  /*86f0*/  BSYNC B1 ;  /* 0x0000000000017941 */ /* 0x000fea0003800000 */
.L_x_276:
        /* <DEDUP_REMOVED lines=9> */
.L_x_279:
[----:B------:R-:W-:Y:S05]  /*8790*/  BSYNC B1 ;  /* 0x0000000000017941 */ /* 0x000fea0003800000 */
.L_x_278:
[----:B0----5:R-:W-:Y:S01]  /*87a0*/  IMAD.U32 R3, R154, 0x10000, RZ ;  /* 0x000100009a037824 */ /* 0x021fe200078e00ff */
[----:B------:R-:W-:Y:S01]  /*87b0*/  ISETP.GT.AND P2, PT, R0, 0x78, P1 ;  /* 0x000000780000780c */ /* 0x000fe20000f44270 */
[----:B------:R-:W-:Y:S02]  /*87c0*/  BSSY B1, `(.L_x_280) ;  /* 0x0000007000017945 */ /* 0x000fe40003800000 */
[----:B-1----:R-:W-:-:S04]  /*87d0*/  FMUL R4, R3, R156 ;  /* 0x0000009c03047220 */ /* 0x002fc80000400000 */
[----:B------:R-:W-:-:S05]  /*87e0*/  FFMA R4, R85, R155, R4 ;  /* 0x0000009b55047223 */ /* 0x000fca0000000004 */
[----:B------:R-:W-:-:S05]  /*87f0*/  F2FP.BF16.F32.PACK_AB R4, RZ, R4 ;  /* 0x00000004ff04723e */ /* 0x000fca00000010ff */
[----:B------:R0:W-:Y:S01]  /*8800*/  @P0 STG.E.U16 desc[UR36][R6.64+0xf2], R4 ;  /* 0x0000f20406000986 */ /* 0x0001e2000c101524 */
[----:B------:R-:W-:Y:S05]  /*8810*/  @!P2 BRA `(.L_x_281) ;  /* 0x000000000004a947 */ /* 0x000fea0003800000 */
[----:B------:R1:W5:Y:S02]  /*8820*/  LDG.E.LTC128B.U16 R154, desc[UR36][R10.64+0xf0] ;  /* 0x0000f0240a9a7981 */ /* 0x000364000c1e1520 */
.L_x_281:
[----:B------:R-:W-:Y:S05]  /*8830*/  BSYNC B1 ;  /* 0x0000000000017941 */ /* 0x000fea0003800000 */
.L_x_280:
[----:B-----5:R-:W-:Y:S01]  /*8840*/  IMAD.U32 R3, R154, 0x10000, RZ ;  /* 0x000100009a037824 */ /* 0x020fe200078e00ff */
[----:B------:R-:W-:Y:S01]  /*8850*/  ISETP.GT.AND P1, PT, R0, 0x79, P1 ;  /* 0x000000790000780c */ /* 0x000fe20000f24270 */
[----:B0-----:R-:W-:Y:S01]  /*8860*/  @P2 IMAD.MOV.U32 R4, RZ, RZ, R8 ;  /* 0x000000ffff042224 */ /* 0x001fe200078e0008 */
[----:B------:R-:W-:Y:S01]  /*8870*/  BSSY B1, `(.L_x_282) ;  /* 0x0000008000017945 */ /* 0x000fe20003800000 */
[----:B------:R-:W-:Y:S01]  /*8880*/  FMUL R3, R3, R156 ;  /* 0x0000009c03037220 */ /* 0x000fe20000400000 */
[----:B------:R-:W-:-:S03]  /*8890*/  @P2 IMAD.MOV.U32 R5, RZ, RZ, R9 ;  /* 0x000000ffff052224 */ /* 0x000fc600078e0009 */
[----:B------:R-:W-:-:S05]  /*88a0*/  FFMA R3, R86, R155, R3 ;  /* 0x0000009b56037223 */ /* 0x000fca0000000003 */
[----:B------:R-:W-:-:S05]  /*88b0*/  F2FP.BF16.F32.PACK_AB R3, RZ, R3 ;  /* 0x00000003ff03723e */ /* 0x000fca00000010ff */
[----:B------:R0:W-:Y:S01]  /*88c0*/  @P2 STG.E.U16 desc[UR36][R4.64+0xf0], R3 ;  /* 0x0000f00304002986 */ /* 0x0001e2000c101524 */
[----:B------:R-:W-:Y:S05]  /*88d0*/  @!P1 BRA `(.L_x_283) ;  /* 0x0000000000049947 */ /* 0x000fea0003800000 */
[----:B------:R0:W5:Y:S02]  /*88e0*/  LDG.E.LTC128B.U16 R154, desc[UR36][R10.64+0xf2] ;  /* 0x0000f2240a9a7981 */ /* 0x000164000c1e1520 */
.L_x_283:
[----:B------:R-:W-:Y:S05]  /*88f0*/  BSYNC B1 ;  /* 0x0000000000017941 */ /* 0x000fea0003800000 */
.L_x_282:
[----:B------:R-:W-:Y:S05]  /*8900*/  @!P1 BRA `(.L_x_284) ;  /* 0x00000024004c9947 */ /* 0x000fea0003800000 */
[----:B0----5:R-:W-:-:S04]  /*8910*/  IMAD.U32 R3, R154, 0x10000, RZ ;  /* 0x000100009a037824 */ /* 0x021fc800078e00ff */
[----:B------:R-:W-:-:S04]  /*8920*/  FMUL R0, R3, R156 ;  /* 0x0000009c03007220 */ /* 0x000fc80000400000 */
[----:B------:R-:W-:-:S05]  /*8930*/  FFMA R0, R87, R155, R0 ;  /* 0x0000009b57007223 */ /* 0x000fca0000000000 */
[----:B------:R-:W-:-:S05]  /*8940*/  F2FP.BF16.F32.PACK_AB R0, RZ, R0 ;  /* 0x00000000ff00723e */ /* 0x000fca00000010ff */
[----:B------:R0:W-:Y:S01]  /*8950*/  STG.E.U16 desc[UR36][R8.64+0xf2], R0 ;  /* 0x0000f20008007986 */ /* 0x0001e2000c101524 */
[----:B------:R-:W-:Y:S05]  /*8960*/  BRA `(.L_x_284) ;  /* 0x0000002400347947 */ /* 0x000fea0003800000 */
.L_x_33:
[----:B------:R-:W-:Y:S01]  /*8970*/  ULDC.64 UR4, c[0x0][0x5c0] ;  /* 0x0001700000047ab9 */ /* 0x000fe20000000a00 */
[-C--:B------:R-:W-:Y:S01]  /*8980*/  FMUL R88, R88, R155.reuse ;  /* 0x0000009b58587220 */ /* 0x080fe20000400000 */
[----:B------:R-:W-:Y:S01]  /*8990*/  LEA R6, P0, R168, UR4, 0x1 ;  /* 0x00000004a8067c11 */ /* 0x000fe2000f8008ff */
[----:B------:R-:W-:Y:S01]  /*89a0*/  IMAD.SHL.U32 R11, R4, 0x10, RZ ;  /* 0x00000010040b7824 */ /* 0x000fe200078e00ff */
[----:B------:R-:W-:Y:S01]  /*89b0*/  ISETP.GT.AND P2, PT, R0, 0x1, P3 ;  /* 0x000000010000780c */ /* 0x000fe20001f44270 */
[-C--:B------:R-:W-:Y:S01]  /*89c0*/  FMUL R89, R89, R155.reuse ;  /* 0x0000009b59597220 */ /* 0x080fe20000400000 */
[----:B------:R-:W-:Y:S01]  /*89d0*/  LEA.HI.X R7, R168, UR5, R167, 0x1, P0 ;  /* 0x00000005a8077c11 */ /* 0x000fe200080f0ca7 */
[-C--:B------:R-:W-:Y:S01]  /*89e0*/  FMUL R90, R90, R155.reuse ;  /* 0x0000009b5a5a7220 */ /* 0x080fe20000400000 */
[----:B------:R-:W-:Y:S01]  /*89f0*/  ISETP.GT.AND P0, PT, R3, 0x8, PT ;  /* 0x000000080300780c */ /* 0x000fe20003f04270 */
[-C--:B------:R-:W-:Y:S01]  /*8a00*/  FMUL R91, R91, R155.reuse ;  /* 0x0000009b5b5b7220 */ /* 0x080fe20000400000 */
[----:B------:R-:W-:Y:S01]  /*8a10*/  F2FP.BF16.F32.PACK_AB R88, RZ, R88 ;  /* 0x00000058ff58723e */ /* 0x000fe200000010ff */
[-C--:B------:R-:W-:Y:S01]  /*8a20*/  FMUL R92, R92, R155.reuse ;  /* 0x0000009b5c5c7220 */ /* 0x080fe20000400000 */
[----:B------:R-:W-:Y:S01]  /*8a30*/  ISETP.GT.AND P4, PT, R0, RZ, P0 ;  /* 0x000000ff0000720c */ /* 0x000fe20000784270 */
[-C--:B------:R-:W-:Y:S01]  /*8a40*/  FMUL R93, R93, R155.reuse ;  /* 0x0000009b5d5d7220 */ /* 0x080fe20000400000 */
[----:B------:R-:W-:Y:S01]  /*8a50*/  SHF.L.U64.HI R9, R4, 0x4, R5 ;  /* 0x0000000404097819 */ /* 0x000fe20000010205 */
[----:B------:R-:W-:Y:S01]  /*8a60*/  @P1 STG.E.U16 desc[UR36][R6.64], R88 ;  /* 0x0000005806001986 */ /* 0x000fe2000c101524 */
[----:B------:R-:W-:Y:S01]  /*8a70*/  IADD3 R12, P5, R11, R6, RZ ;  /* 0x000000060b0c7210 */ /* 0x000fe20007fbe0ff */
[-C--:B------:R-:W-:Y:S01]  /*8a80*/  FMUL R94, R94, R155.reuse ;  /* 0x0000009b5e5e7220 */ /* 0x080fe20000400000 */
[----:B------:R-:W-:Y:S01]  /*8a90*/  ISETP.GT.AND P1, PT, R0, 0x1, P0 ;  /* 0x000000010000780c */ /* 0x000fe20000724270 */
[----:B------:R-:W-:Y:S01]  /*8aa0*/  FMUL R95, R95, R155 ;  /* 0x0000009b5f5f7220 */ /* 0x000fe20000400000 */
[----:B------:R-:W-:Y:S01]  /*8ab0*/  F2FP.BF16.F32.PACK_AB R89, RZ, R89 ;  /* 0x00000059ff59723e */ /* 0x000fe200000010ff */
[----:B------:R-:W-:Y:S01]  /*8ac0*/  IMAD.X R13, R9, 0x1, R7, P5 ;  /* 0x00000001090d7824 */ /* 0x000fe200028e0607 */
[----:B------:R-:W-:Y:S01]  /*8ad0*/  F2FP.BF16.F32.PACK_AB R90, RZ, R90 ;  /* 0x0000005aff5a723e */ /* 0x000fe200000010ff */
[----:B------:R-:W-:Y:S01]  /*8ae0*/  FMUL R96, R96, R155 ;  /* 0x0000009b60607220 */ /* 0x000fe20000400000 */
[----:B------:R-:W-:Y:S01]  /*8af0*/  F2FP.BF16.F32.PACK_AB R91, RZ, R91 ;  /* 0x0000005bff5b723e */ /* 0x000fe200000010ff */
[----:B------:R-:W-:Y:S01]  /*8b00*/  @P2 STG.E.U16 desc[UR36][R6.64+0x2], R89 ;  /* 0x0000025906002986 */ /* 0x000fe2000c101524 */
[C---:B------:R-:W-:Y:S01]  /*8b10*/  ISETP.GT.AND P5, PT, R0.reuse, 0x9, P3 ;  /* 0x000000090000780c */ /* 0x040fe20001fa4270 */
[-C--:B------:R-:W-:Y:S01]  /*8b20*/  FMUL R97, R97, R155.reuse ;  /* 0x0000009b61617220 */ /* 0x080fe20000400000 */
[C---:B------:R-:W-:Y:S01]  /*8b30*/  ISETP.GT.AND P2, PT, R0.reuse, 0x8, P0 ;  /* 0x000000080000780c */ /* 0x040fe20000744270 */
[----:B------:R-:W-:Y:S01]  /*8b40*/  @P4 STG.E.U16 desc[UR36][R12.64], R90 ;  /* 0x0000005a0c004986 */ /* 0x000fe2000c101524 */
[----:B------:R-:W-:Y:S01]  /*8b50*/  ISETP.GT.AND P4, PT, R0, 0x8, P3 ;  /* 0x000000080000780c */ /* 0x000fe20001f84270 */
[-C--:B------:R-:W-:Y:S01]  /*8b60*/  FMUL R98, R98, R155.reuse ;  /* 0x0000009b62627220 */ /* 0x080fe20000400000 */
[----:B------:R-:W-:Y:S01]  /*8b70*/  F2FP.BF16.F32.PACK_AB R92, RZ, R92 ;  /* 0x0000005cff5c723e */ /* 0x000fe200000010ff */
[----:B------:R-:W-:Y:S01]  /*8b80*/  @P1 STG.E.U16 desc[UR36][R12.64+0x2], R91 ;  /* 0x0000025b0c001986 */ /* 0x000fe2000c101524 */
[----:B------:R-:W-:Y:S01]  /*8b90*/  ISETP.GT.AND P1, PT, R0, 0x9, P0 ;  /* 0x000000090000780c */ /* 0x000fe20000724270 */
[----:B------:R-:W-:Y:S01]  /*8ba0*/  FMUL R99, R99, R155 ;  /* 0x0000009b63637220 */ /* 0x000fe20000400000 */
[----:B------:R-:W-:Y:S01]  /*8bb0*/  F2FP.BF16.F32.PACK_AB R93, RZ, R93 ;  /* 0x0000005dff5d723e */ /* 0x000fe200000010ff */
[-C--:B------:R-:W-:Y:S01]  /*8bc0*/  FMUL R100, R100, R155.reuse ;  /* 0x0000009b64647220 */ /* 0x080fe20000400000 */
[----:B------:R-:W-:Y:S01]  /*8bd0*/  F2FP.BF16.F32.PACK_AB R94, RZ, R94 ;  /* 0x0000005eff5e723e */ /* 0x000fe200000010ff */
[----:B------:R-:W-:Y:S01]  /*8be0*/  FMUL R101, R101, R155 ;  /* 0x0000009b65657220 */ /* 0x000fe20000400000 */
[----:B------:R-:W-:Y:S01]  /*8bf0*/  F2FP.BF16.F32.PACK_AB R95, RZ, R95 ;  /* 0x0000005fff5f723e */ /* 0x000fe200000010ff */
[-C--:B------:R-:W-:Y:S01]  /*8c00*/  FMUL R102, R102, R155.reuse ;  /* 0x0000009b66667220 */ /* 0x080fe20000400000 */
[----:B------:R-:W-:Y:S01]  /*8c10*/  F2FP.BF16.F32.PACK_AB R96, RZ, R96 ;  /* 0x00000060ff60723e */ /* 0x000fe200000010ff */
[----:B------:R-:W-:Y:S01]  /*8c20*/  @P4 STG.E.U16 desc[UR36][R6.64+0x10], R92 ;  /* 0x0000105c06004986 */ /* 0x000fe2000c101524 */
[C---:B------:R-:W-:Y:S01]  /*8c30*/  ISETP.GT.AND P4, PT, R0.reuse, 0x10, P3 ;  /* 0x000000100000780c */ /* 0x040fe20001f84270 */
[----:B------:R-:W-:Y:S01]  /*8c40*/  FMUL R103, R103, R155 ;  /* 0x0000009b67677220 */ /* 0x000fe20000400000 */
[----:B------:R-:W-:Y:S01]  /*8c50*/  F2FP.BF16.F32.PACK_AB R97, RZ, R97 ;  /* 0x00000061ff61723e */ /* 0x000fe200000010ff */
[----:B------:R-:W-:Y:S01]  /*8c60*/  @P5 STG.E.U16 desc[UR36][R6.64+0x12], R93 ;  /* 0x0000125d06005986 */ /* 0x000fe2000c101524 */
[----:B------:R-:W-:Y:S01]  /*8c70*/  ISETP.GT.AND P5, PT, R0, 0x11, P0 ;  /* 0x000000110000780c */ /* 0x000fe200007a4270 */
        /* <DEDUP_REMOVED lines=74> */
[----:B------:R-:W-:Y:S01]  /*9120*/  FMUL R125, R125, R155 ;  /* 0x0000009b7d7d7220 */ /* 0x000fe20000400000 */
[----:B------:R-:W-:Y:S01]  /*9130*/  F2FP.BF16.F32.PACK_AB R119, RZ, R119 ;  /* 0x00000077ff77723e */ /* 0x000fe200000010ff */
[-C--:B------:R-:W-:Y:S01]  /*9140*/  FMUL R126, R126, R155.reuse ;  /* 0x0000009b7e7e7220 */ /* 0x080fe20000400000 */
[----:B------:R-:W-:Y:S01]  /*9150*/  F2FP.BF16.F32.PACK_AB R120, RZ, R120 ;  /* 0x00000078ff78723e */ /* 0x000fe200000010ff */
        /* <DEDUP_REMOVED lines=86> */
[-C--:B------:R-:W-:Y:S01]  /*96c0*/  FMUL R151, R151, R155.reuse ;  /* 0x0000009b97977220 */ /* 0x080fe20000400000 */
[----:B------:R-:W-:Y:S01]  /*96d0*/  SHF.L.U64.HI R21, R4, 0x8, R5 ;  /* 0x0000000804157819 */ /* 0x000fe20000010205 */
[----:B------:R-:W-:Y:S01]  /*96e0*/  @P2 STG.E.U16 desc[UR36][R6.64+0xa2], R129 ;  /* 0x0000a28106002986 */ /* 0x000fe2000c101524 */
[----:B------:R-:W-:Y:S01]  /*96f0*/  ISETP.GT.AND P2, PT, R0, 0x59, P3 ;  /* 0x000000590000780c */ /* 0x000fe20001f44270 */
[-C--:B------:R-:W-:Y:S01]  /*9700*/  FMUL R25, R25, R155.reuse ;  /* 0x0000009b19197220 */ /* 0x080fe20000400000 */
[----:B------:R-:W-:Y:S01]  /*9710*/  SHF.L.U32 R23, R4, 0x8, RZ ;  /* 0x0000000804177819 */ /* 0x000fe200000006ff */
[----:B------:R-:W-:Y:S01]  /*9720*/  @P5 STG.E.U16 desc[UR36][R12.64+0xa0], R130 ;  /* 0x0000a0820c005986 */ /* 0x000fe2000c101524 */
[----:B------:R-:W-:Y:S01]  /*9730*/  ISETP.GT.AND P5, PT, R0, 0x58, P0 ;  /* 0x000000580000780c */ /* 0x000fe200007a4270 */
        /* <DEDUP_REMOVED lines=26> */
[----:B------:R-:W-:Y:S01]  /*98e0*/  FMUL R32, R32, R155 ;  /* 0x0000009b20207220 */ /* 0x000fe20000400000 */
[----:B------:R-:W-:Y:S01]  /*98f0*/  F2FP.BF16.F32.PACK_AB R25, RZ, R25 ;  /* 0x00000019ff19723e */ /* 0x000fe200000010ff */
[-C--:B------:R-:W-:Y:S01]  /*9900*/  FMUL R33, R33, R155.reuse ;  /* 0x0000009b21217220 */ /* 0x080fe20000400000 */
        /* <DEDUP_REMOVED lines=25> */
[----:B------:R-:W-:Y:S01]  /*9aa0*/  @P2 STG.E.U16 desc[UR36][R12.64+0xd0], R142 ;  /* 0x0000d08e0c002986 */ /* 0x000fe2000c101524 */
[----:B------:R-:W-:Y:S01]  /*9ab0*/  F2FP.BF16.F32.PACK_AB R33, RZ, R33 ;  /* 0x00000021ff21723e */ /* 0x000fe200000010ff */
[-C--:B------:R-:W-:Y:S01]  /*9ac0*/  FMUL R41, R41, R155.reuse ;  /* 0x0000009b29297220 */ /* 0x080fe20000400000 */
[----:B------:R-:W-:Y:S01]  /*9ad0*/  F2FP.BF16.F32.PACK_AB R34, RZ, R34 ;  /* 0x00000022ff22723e */ /* 0x000fe200000010ff */
[----:B------:R-:W-:Y:S01]  /*9ae0*/  FMUL R42, R42, R155 ;  /* 0x0000009b2a2a7220 */ /* 0x000fe20000400000 */
[----:B------:R-:W-:Y:S01]  /*9af0*/  F2FP.BF16.F32.PACK_AB R35, RZ, R35 ;  /* 0x00000023ff23723e */ /* 0x000fe200000010ff */
[----:B------:R-:W-:Y:S01]  /*9b00*/  @P4 STG.E.U16 desc[UR36][R12.64+0xd2], R143 ;  /* 0x0000d28f0c004986 */ /* 0x000fe2000c101524 */
[C---:B------:R-:W-:Y:S01]  /*9b10*/  ISETP.GT.AND P4, PT, R0.reuse, 0x71, P0 ;  /* 0x000000710000780c */ /* 0x040fe20000784270 */
[----:B------:R-:W-:Y:S01]  /*9b20*/  FMUL R43, R43, R155 ;  /* 0x0000009b2b2b7220 */ /* 0x000fe20000400000 */
[----:B------:R-:W-:Y:S01]  /*9b30*/  F2FP.BF16.F32.PACK_AB R36, RZ, R36 ;  /* 0x00000024ff24723e */ /* 0x000fe200000010ff */
[----:B------:R-:W-:Y:S01]  /*9b40*/  @P5 STG.E.U16 desc[UR36][R6.64+0xe0], R144 ;  /* 0x0000e09006005986 */ /* 0x000fe2000c101524 */
[----:B------:R-:W-:Y:S01]  /*9b50*/  ISETP.GT.AND P5, PT, R0, 0x70, P0 ;  /* 0x000000700000780c */ /* 0x000fe200007a4270 */
[----:B------:R-:W-:Y:S01]  /*9b60*/  @P1 IMAD.MOV.U32 R4, RZ, RZ, R6 ;  /* 0x000000ffff041224 */ /* 0x000fe200078e0006 */
[----:B------:R-:W-:Y:S01]  /*9b70*/  F2FP.BF16.F32.PACK_AB R37, RZ, R37 ;  /* 0x00000025ff25723e */ /* 0x000fe200000010ff */
[----:B------:R-:W-:Y:S01]  /*9b80*/  @P1 IMAD.MOV.U32 R5, RZ, RZ, R7 ;  /* 0x000000ffff051224 */ /* 0x000fe200078e0007 */
[----:B------:R-:W-:Y:S01]  /*9b90*/  F2FP.BF16.F32.PACK_AB R38, RZ, R38 ;  /* 0x00000026ff26723e */ /* 0x000fe200000010ff */
[----:B------:R-:W-:Y:S01]  /*9ba0*/  FMUL R44, R44, R155 ;  /* 0x0000009b2c2c7220 */ /* 0x000fe20000400000 */
[----:B------:R-:W-:Y:S01]  /*9bb0*/  F2FP.BF16.F32.PACK_AB R39, RZ, R39 ;  /* 0x00000027ff27723e */ /* 0x000fe200000010ff */
[-C--:B------:R-:W-:Y:S01]  /*9bc0*/  FMUL R45, R45, R155.reuse ;  /* 0x0000009b2d2d7220 */ /* 0x080fe20000400000 */
[----:B------:R0:W-:Y:S01]  /*9bd0*/  @P1 STG.E.U16 desc[UR36][R4.64+0xe2], R145 ;  /* 0x0000e29104001986 */ /* 0x0001e2000c101524 */
[----:B------:R-:W-:Y:S01]  /*9be0*/  IADD3 R14, P1, P2, R11, R6, R23 ;  /* 0x000000060b0e7210 */ /* 0x000fe20007a3e017 */
[-C--:B------:R-:W-:Y:S01]  /*9bf0*/  FMUL R46, R46, R155.reuse ;  /* 0x0000009b2e2e7220 */ /* 0x080fe20000400000 */
[----:B------:R-:W-:Y:S01]  /*9c00*/  F2FP.BF16.F32.PACK_AB R40, RZ, R40 ;  /* 0x00000028ff28723e */ /* 0x000fe200000010ff */
[----:B------:R-:W-:Y:S01]  /*9c10*/  FMUL R47, R47, R155 ;  /* 0x0000009b2f2f7220 */ /* 0x000fe20000400000 */
[----:B------:R-:W-:Y:S01]  /*9c20*/  IADD3.X R15, R9, R7, R21, P1, P2 ;  /* 0x00000007090f7210 */ /* 0x000fe20000fe4415 */
[-C--:B------:R-:W-:Y:S01]  /*9c30*/  FMUL R48, R48, R155.reuse ;  /* 0x0000009b30307220 */ /* 0x080fe20000400000 */
[----:B------:R-:W-:Y:S01]  /*9c40*/  ISETP.GT.AND P1, PT, R3, 0x80, PT ;  /* 0x000000800300780c */ /* 0x000fe20003f24270 */
[-C--:B------:R-:W-:Y:S01]  /*9c50*/  FMUL R49, R49, R155.reuse ;  /* 0x0000009b31317220 */ /* 0x080fe20000400000 */
[----:B------:R-:W-:Y:S01]  /*9c60*/  ISETP.GT.AND P2, PT, R3, 0x88, PT ;  /* 0x000000880300780c */ /* 0x000fe20003f44270 */
[----:B------:R-:W-:Y:S01]  /*9c70*/  FMUL R50, R50, R155 ;  /* 0x0000009b32327220 */ /* 0x000fe20000400000 */
[----:B------:R-:W-:Y:S01]  /*9c80*/  F2FP.BF16.F32.PACK_AB R41, RZ, R41 ;  /* 0x00000029ff29723e */ /* 0x000fe200000010ff */
[----:B0-----:R-:W-:Y:S01]  /*9c90*/  @P5 IMAD.MOV.U32 R4, RZ, RZ, R12 ;  /* 0x000000ffff045224 */ /* 0x001fe200078e000c */
[----:B------:R-:W-:Y:S01]  /*9ca0*/  F2FP.BF16.F32.PACK_AB R42, RZ, R42 ;  /* 0x0000002aff2a723e */ /* 0x000fe200000010ff */
[----:B------:R-:W-:Y:S01]  /*9cb0*/  @P5 IMAD.MOV.U32 R5, RZ, RZ, R13 ;  /* 0x000000ffff055224 */ /* 0x000fe200078e000d */
[----:B------:R-:W-:Y:S01]  /*9cc0*/  F2FP.BF16.F32.PACK_AB R43, RZ, R43 ;  /* 0x0000002bff2b723e */ /* 0x000fe200000010ff */
[-C--:B------:R-:W-:Y:S01]  /*9cd0*/  FMUL R51, R51, R155.reuse ;  /* 0x0000009b33337220 */ /* 0x080fe20000400000 */
[----:B------:R-:W-:Y:S01]  /*9ce0*/  F2FP.BF16.F32.PACK_AB R44, RZ, R44 ;  /* 0x0000002cff2c723e */ /* 0x000fe200000010ff */
[-C--:B------:R-:W-:Y:S01]  /*9cf0*/  FMUL R52, R52, R155.reuse ;  /* 0x0000009b34347220 */ /* 0x080fe20000400000 */
[----:B------:R0:W-:Y:S01]  /*9d00*/  @P5 STG.E.U16 desc[UR36][R4.64+0xe0], R146 ;  /* 0x0000e09204005986 */ /* 0x0001e2000c101524 */
[C---:B------:R-:W-:Y:S01]  /*9d10*/  ISETP.GT.AND P5, PT, R0.reuse, 0x78, P3 ;  /* 0x000000780000780c */ /* 0x040fe20001fa4270 */
[-C--:B------:R-:W-:Y:S01]  /*9d20*/  FMUL R53, R53, R155.reuse ;  /* 0x0000009b35357220 */ /* 0x080fe20000400000 */
[C---:B------:R-:W-:Y:S01]  /*9d30*/  ISETP.GT.AND P3, PT, R0.reuse, 0x79, P3 ;  /* 0x000000790000780c */ /* 0x040fe20001f64270 */
[----:B------:R-:W-:Y:S01]  /*9d40*/  @P4 STG.E.U16 desc[UR36][R12.64+0xe2], R147 ;  /* 0x0000e2930c004986 */ /* 0x000fe2000c101524 */
[----:B------:R-:W-:Y:S01]  /*9d50*/  ISETP.GT.AND P4, PT, R0, 0x78, P0 ;  /* 0x000000780000780c */ /* 0x000fe20000784270 */
[-C--:B------:R-:W-:Y:S01]  /*9d60*/  FMUL R54, R54, R155.reuse ;  /* 0x0000009b36367220 */ /* 0x080fe20000400000 */
[----:B------:R-:W-:Y:S01]  /*9d70*/  ISETP.GT.AND P0, PT, R0, 0x79, P0 ;  /* 0x000000790000780c */ /* 0x000fe20000704270 */
[----:B------:R-:W-:Y:S01]  /*9d80*/  FMUL R55, R55, R155 ;  /* 0x0000009b37377220 */ /* 0x000fe20000400000 */
[----:B------:R-:W-:Y:S01]  /*9d90*/  F2FP.BF16.F32.PACK_AB R45, RZ, R45 ;  /* 0x0000002dff2d723e */ /* 0x000fe200000010ff */
[-C--:B------:R-:W-:Y:S01]  /*9da0*/  FMUL R56, R56, R155.reuse ;  /* 0x0000009b38387220 */ /* 0x080fe20000400000 */
[----:B------:R-:W-:Y:S01]  /*9db0*/  F2FP.BF16.F32.PACK_AB R46, RZ, R46 ;  /* 0x0000002eff2e723e */ /* 0x000fe200000010ff */
[----:B------:R-:W-:Y:S01]  /*9dc0*/  FMUL R57, R57, R155 ;  /* 0x0000009b39397220 */ /* 0x000fe20000400000 */
[----:B------:R-:W-:Y:S01]  /*9dd0*/  F2FP.BF16.F32.PACK_AB R47, RZ, R47 ;  /* 0x0000002fff2f723e */ /* 0x000fe200000010ff */
[----:B------:R-:W-:Y:S01]  /*9de0*/  @P5 STG.E.U16 desc[UR36][R6.64+0xf0], R148 ;  /* 0x0000f09406005986 */ /* 0x000fe2000c101524 */
[----:B0-----:R-:W-:Y:S01]  /*9df0*/  IADD3 R4, P5, R23, R6, RZ ;  /* 0x0000000617047210 */ /* 0x001fe20007fbe0ff */
[-C--:B------:R-:W-:Y:S01]  /*9e00*/  FMUL R58, R58, R155.reuse ;  /* 0x0000009b3a3a7220 */ /* 0x080fe20000400000 */
[----:B------:R-:W-:Y:S01]  /*9e10*/  F2FP.BF16.F32.PACK_AB R48, RZ, R48 ;  /* 0x00000030ff30723e */ /* 0x000fe200000010ff */
[----:B------:R0:W-:Y:S01]  /*9e20*/  @P3 STG.E.U16 desc[UR36][R6.64+0xf2], R149 ;  /* 0x0000f29506003986 */ /* 0x0001e2000c101524 */
[C---:B------:R-:W-:Y:S01]  /*9e30*/  ISETP.GT.AND P3, PT, R0.reuse, RZ, P1 ;  /* 0x000000ff0000720c */ /* 0x040fe20000f64270 */
[----:B------:R-:W-:Y:S01]  /*9e40*/  IMAD.X R5, R21, 0x1, R7, P5 ;  /* 0x0000000115057824 */ /* 0x000fe200028e0607 */
[C---:B------:R-:W-:Y:S01]  /*9e50*/  ISETP.GT.AND P5, PT, R0.reuse, RZ, P2 ;  /* 0x000000ff0000720c */ /* 0x040fe200017a4270 */
        /* <DEDUP_REMOVED lines=10> */
[----:B------:R-:W-:Y:S01]  /*9f00*/  @P3 STG.E.U16 desc[UR36][R4.64], R24 ;  /* 0x0000001804003986 */ /* 0x000fe2000c101524 */
[C---:B0-----:R-:W-:Y:S01]  /*9f10*/  IADD3 R6, P3, R11.reuse, R4, RZ ;  /* 0x000000040b067210 */ /* 0x041fe20007f7e0ff */
[-C--:B------:R-:W-:Y:S01]  /*9f20*/  FMUL R62, R62, R155.reuse ;  /* 0x0000009b3e3e7220 */ /* 0x080fe20000400000 */
[----:B------:R-:W-:Y:S01]  /*9f30*/  F2FP.BF16.F32.PACK_AB R52, RZ, R52 ;  /* 0x00000034ff34723e */ /* 0x000fe200000010ff */
[----:B------:R-:W-:Y:S01]  /*9f40*/  @P4 STG.E.U16 desc[UR36][R4.64+0x2], R25 ;  /* 0x0000021904004986 */ /* 0x000fe2000c101524 */
[----:B------:R-:W-:Y:S01]  /*9f50*/  IADD3 R10, P4, R11, R4, RZ ;  /* 0x000000040b0a7210 */ /* 0x000fe20007f9e0ff */
[--C-:B------:R-:W-:Y:S01]  /*9f60*/  IMAD.X R7, R9, 0x1, R5.reuse, P3 ;  /* 0x0000000109077824 */ /* 0x100fe200018e0605 */
[C---:B------:R-:W-:Y:S01]  /*9f70*/  ISETP.GT.AND P3, PT, R0.reuse, 0x9, P2 ;  /* 0x000000090000780c */ /* 0x040fe20001764270 */
[----:B------:R-:W-:Y:S01]  /*9f80*/  FMUL R63, R63, R155 ;  /* 0x0000009b3f3f7220 */ /* 0x000fe20000400000 */
[----:B------:R-:W-:Y:S01]  /*9f90*/  F2FP.BF16.F32.PACK_AB R53, RZ, R53 ;  /* 0x00000035ff35723e */ /* 0x000fe200000010ff */
[----:B------:R-:W-:Y:S01]  /*9fa0*/  IMAD.X R11, R9, 0x1, R5, P4 ;  /* 0x00000001090b7824 */ /* 0x000fe200020e0605 */
[----:B------:R-:W-:Y:S01]  /*9fb0*/  ISETP.GT.AND P4, PT, R0, 0x8, P1 ;  /* 0x000000080000780c */ /* 0x000fe20000f84270 */
[-C--:B------:R-:W-:Y:S01]  /*9fc0*/  FMUL R64, R64, R155.reuse ;  /* 0x0000009b40407220 */ /* 0x080fe20000400000 */
[----:B------:R-:W-:Y:S01]  /*9fd0*/  F2FP.BF16.F32.PACK_AB R54, RZ, R54 ;  /* 0x00000036ff36723e */ /* 0x000fe200000010ff */
[-C--:B------:R-:W-:Y:S01]  /*9fe0*/  FMUL R65, R65, R155.reuse ;  /* 0x0000009b41417220 */ /* 0x080fe20000400000 */
        /* <DEDUP_REMOVED lines=13> */
[-C--:B------:R-:W-:Y:S01]  /*a0c0*/  FMUL R70, R70, R155.reuse ;  /* 0x0000009b46467220 */ /* 0x080fe20000400000 */
[----:B------:R-:W-:Y:S01]  /*a0d0*/  @P5 STG.E.U16 desc[UR36][R4.64+0x12], R29 ;  /* 0x0000121d04005986 */ /* 0x000fe2000c101524 */
[C---:B------:R-:W-:Y:S01]  /*a0e0*/  ISETP.GT.AND P5, PT, R0.reuse, 0x11, P1 ;  /* 0x000000110000780c */ /* 0x040fe20000fa4270 */
[-C--:B------:R-:W-:Y:S01]  /*a0f0*/  FMUL R71, R71, R155.reuse ;  /* 0x0000009b47477220 */ /* 0x080fe20000400000 */
[----:B------:R-:W-:Y:S01]  /*a100*/  F2FP.BF16.F32.PACK_AB R58, RZ, R58 ;  /* 0x0000003aff3a723e */ /* 0x000fe200000010ff */
[----:B------:R0:W-:Y:S01]  /*a110*/  @P0 STG.E.U16 desc[UR36][R6.64+0x10], R30 ;  /* 0x0000101e06000986 */ /* 0x0001e2000c101524 */
[----:B------:R-:W-:Y:S01]  /*a120*/  ISETP.GT.AND P0, PT, R0, 0x10, P2 ;  /* 0x000000100000780c */ /* 0x000fe20001704270 */
[----:B------:R-:W-:Y:S01]  /*a130*/  FMUL R72, R72, R155 ;  /* 0x0000009b48487220 */ /* 0x000fe20000400000 */
[----:B------:R-:W-:Y:S01]  /*a140*/  F2FP.BF16.F32.PACK_AB R59, RZ, R59 ;  /* 0x0000003bff3b723e */ /* 0x000fe200000010ff */
[----:B------:R-:W-:Y:S01]  /*a150*/  @P3 STG.E.U16 desc[UR36][R14.64+0x12], R31 ;  /* 0x0000121f0e003986 */ /* 0x000fe2000c101524 */
[C---:B------:R-:W-:Y:S01]  /*a160*/  ISETP.GT.AND P3, PT, R0.reuse, 0x11, P2 ;  /* 0x000000110000780c */ /* 0x040fe20001764270 */
[-C--:B------:R-:W-:Y:S01]  /*a170*/  FMUL R73, R73, R155.reuse ;  /* 0x0000009b49497220 */ /* 0x080fe20000400000 */
[----:B------:R-:W-:Y:S01]  /*a180*/  F2FP.BF16.F32.PACK_AB R60, RZ, R60 ;  /* 0x0000003cff3c723e */ /* 0x000fe200000010ff */
[----:B------:R-:W-:Y:S01]  /*a190*/  @P4 STG.E.U16 desc[UR36][R4.64+0x20], R32 ;  /* 0x0000202004004986 */ /* 0x000fe2000c101524 */
[----:B------:R-:W-:Y:S01]  /*a1a0*/  ISETP.GT.AND P4, PT, R0, 0x18, P1 ;  /* 0x000000180000780c */ /* 0x000fe20000f84270 */
[----:B------:R-:W-:Y:S01]  /*a1b0*/  FMUL R74, R74, R155 ;  /* 0x0000009b4a4a7220 */ /* 0x000fe20000400000 */
[----:B------:R-:W-:Y:S01]  /*a1c0*/  F2FP.BF16.F32.PACK_AB R61, RZ, R61 ;  /* 0x0000003dff3d723e */ /* 0x000fe200000010ff */
[----:B------:R-:W-:Y:S01]  /*a1d0*/  @P5 STG.E.U16 desc[UR36][R4.64+0x22], R33 ;  /* 0x0000222104005986 */ /* 0x000fe2000c101524 */
[----:B------:R-:W-:Y:S01]  /*a1e0*/  ISETP.GT.AND P5, PT, R0, 0x19, P1 ;  /* 0x000000190000780c */ /* 0x000fe20000fa4270 */
[--C-:B0-----:R-:W-:Y:S01]  /*a1f0*/  @P0 IMAD.MOV.U32 R6, RZ, RZ, R14.reuse ;  /* 0x000000ffff060224 */ /* 0x101fe200078e000e */
[----:B------:R-:W-:Y:S01]  /*a200*/  F2FP.BF16.F32.PACK_AB R62, RZ, R62 ;  /* 0x0000003eff3e723e */ /* 0x000fe200000010ff */
[--C-:B------:R-:W-:Y:S01]  /*a210*/  @P0 IMAD.MOV.U32 R7, RZ, RZ, R15.reuse ;  /* 0x000000ffff070224 */ /* 0x100fe200078e000f */
[----:B------:R-:W-:Y:S01]  /*a220*/  F2FP.BF16.F32.PACK_AB R63, RZ, R63 ;  /* 0x0000003fff3f723e */ /* 0x000fe200000010ff */
[-C--:B------:R-:W-:Y:S01]  /*a230*/  FMUL R75, R75, R155.reuse ;  /* 0x0000009b4b4b7220 */ /* 0x080fe20000400000 */
[----:B------:R-:W-:Y:S01]  /*a240*/  F2FP.BF16.F32.PACK_AB R64, RZ, R64 ;  /* 0x00000040ff40723e */ /* 0x000fe200000010ff */
[-C--:B------:R-:W-:Y:S01]  /*a250*/  FMUL R76, R76, R155.reuse ;  /* 0x0000009b4c4c7220 */ /* 0x080fe20000400000 */
[----:B------:R0:W-:Y:S01]  /*a260*/  @P0 STG.E.U16 desc[UR36][R6.64+0x20], R34 ;  /* 0x0000202206000986 */ /* 0x0001e2000c101524 */
        /* <DEDUP_REMOVED lines=11> */
[--C-:B0-----:R-:W-:Y:S01]  /*a320*/  @P3 IMAD.MOV.U32 R6, RZ, RZ, R14.reuse ;  /* 0x000000ffff063224 */ /* 0x101fe200078e000e */
[----:B------:R-:W-:Y:S01]  /*a330*/  @P3 MOV R7, R15 ;  /* 0x0000000f00073202 */ /* 0x000fe20000000f00 */
[-C--:B------:R-:W-:Y:S01]  /*a340*/  FMUL R82, R82, R155.reuse ;  /* 0x0000009b52527220 */ /* 0x080fe20000400000 */
[----:B------:R-:W-:Y:S01]  /*a350*/  F2FP.BF16.F32.PACK_AB R70, RZ, R70 ;  /* 0x00000046ff46723e */ /* 0x000fe200000010ff */
[----:B------:R-:W-:Y:S01]  /*a360*/  FMUL R83, R83, R155 ;  /* 0x0000009b53537220 */ /* 0x000fe20000400000 */
[----:B------:R-:W-:Y:S01]  /*a370*/  F2FP.BF16.F32.PACK_AB R71, RZ, R71 ;  /* 0x00000047ff47723e */ /* 0x000fe200000010ff */
[----:B------:R0:W-:Y:S01]  /*a380*/  @P3 STG.E.U16 desc[UR36][R6.64+0x22], R35 ;  /* 0x0000222306003986 */ /* 0x0001e2000c101524 */
        /* <DEDUP_REMOVED lines=11> */
[----:B0-----:R-:W-:Y:S01]  /*a440*/  @P0 IMAD.MOV.U32 R6, RZ, RZ, R14 ;  /* 0x000000ffff060224 */ /* 0x001fe200078e000e */
[----:B------:R-:W-:Y:S01]  /*a450*/  F2FP.BF16.F32.PACK_AB R75, RZ, R75 ;  /* 0x0000004bff4b723e */ /* 0x000fe200000010ff */
[----:B------:R-:W-:Y:S01]  /*a460*/  @P0 IMAD.MOV.U32 R7, RZ, RZ, R15 ;  /* 0x000000ffff070224 */ /* 0x000fe200078e000f */
[----:B------:R-:W-:Y:S01]  /*a470*/  F2FP.BF16.F32.PACK_AB R76, RZ, R76 ;  /* 0x0000004cff4c723e */ /* 0x000fe200000010ff */
[----:B------:R-:W-:Y:S01]  /*a480*/  FMUL R87, R87, R155 ;  /* 0x0000009b57577220 */ /* 0x000fe20000400000 */
[----:B------:R-:W-:-:S02]  /*a490*/  F2FP.BF16.F32.PACK_AB R77, RZ, R77 ;  /* 0x0000004dff4d723e */ /* 0x000fc400000010ff */
[----:B------:R0:W-:Y:S01]  /*a4a0*/  @P0 STG.E.U16 desc[UR36][R6.64+0x30], R38 ;  /* 0x0000302606000986 */ /* 0x0001e2000c101524 */
[----:B------:R-:W-:Y:S02]  /*a4b0*/  ISETP.GT.AND P0, PT, R0, 0x20, P2 ;  /* 0x000000200000780c */ /* 0x000fe40001704270 */
[----:B------:R-:W-:Y:S02]  /*a4c0*/  F2FP.BF16.F32.PACK_AB R78, RZ, R78 ;  /* 0x0000004eff4e723e */ /* 0x000fe400000010ff */
[----:B------:R-:W-:Y:S02]  /*a4d0*/  F2FP.BF16.F32.PACK_AB R79, RZ, R79 ;  /* 0x0000004fff4f723e */ /* 0x000fe400000010ff */
[----:B------:R-:W-:Y:S02]  /*a4e0*/  F2FP.BF16.F32.PACK_AB R80, RZ, R80 ;  /* 0x00000050ff50723e */ /* 0x000fe400000010ff */
[----:B------:R-:W-:Y:S02]  /*a4f0*/  F2FP.BF16.F32.PACK_AB R81, RZ, R81 ;  /* 0x00000051ff51723e */ /* 0x000fe400000010ff */
[----:B------:R-:W-:Y:S01]  /*a500*/  F2FP.BF16.F32.PACK_AB R82, RZ, R82 ;  /* 0x00000052ff52723e */ /* 0x000fe200000010ff */
[----:B0-----:R-:W-:Y:S01]  /*a510*/  @P3 IMAD.MOV.U32 R6, RZ, RZ, R14 ;  /* 0x000000ffff063224 */ /* 0x001fe200078e000e */
[----:B------:R-:W-:Y:S01]  /*a520*/  F2FP.BF16.F32.PACK_AB R83, RZ, R83 ;  /* 0x00000053ff53723e */ /* 0x000fe200000010ff */
[----:B------:R-:W-:Y:S01]  /*a530*/  @P3 IMAD.MOV.U32 R7, RZ, RZ, R15 ;  /* 0x000000ffff073224 */ /* 0x000fe200078e000f */
[----:B------:R-:W-:-:S02]  /*a540*/  F2FP.BF16.F32.PACK_AB R84, RZ, R84 ;  /* 0x00000054ff54723e */ /* 0x000fc400000010ff */
[----:B------:R-:W-:Y:S02]  /*a550*/  F2FP.BF16.F32.PACK_AB R85, RZ, R85 ;  /* 0x00000055ff55723e */ /* 0x000fe400000010ff */
[----:B------:R0:W-:Y:S01]  /*a560*/  @P3 STG.E.U16 desc[UR36][R6.64+0x32], R39 ;  /* 0x0000322706003986 */ /* 0x0001e2000c101524 */
[C---:B------:R-:W-:Y:S02]  /*a570*/  ISETP.GT.AND P3, PT, R0.reuse, 0x21, P2 ;  /* 0x000000210000780c */ /* 0x040fe40001764270 */
[----:B------:R-:W-:Y:S01]  /*a580*/  F2FP.BF16.F32.PACK_AB R86, RZ, R86 ;  /* 0x00000056ff56723e */ /* 0x000fe200000010ff */
[----:B------:R-:W-:Y:S01]  /*a590*/  @P4 STG.E.U16 desc[UR36][R4.64+0x40], R40 ;  /* 0x0000402804004986 */ /* 0x000fe2000c101524 */
[C---:B------:R-:W-:Y:S02]  /*a5a0*/  ISETP.GT.AND P4, PT, R0.reuse, 0x28, P1 ;  /* 0x000000280000780c */ /* 0x040fe40000f84270 */
[----:B------:R-:W-:Y:S01]  /*a5b0*/  F2FP.BF16.F32.PACK_AB R87, RZ, R87 ;  /* 0x00000057ff57723e */ /* 0x000fe200000010ff */
[----:B------:R-:W-:Y:S01]  /*a5c0*/  @P5 STG.E.U16 desc[UR36][R4.64+0x42], R41 ;  /* 0x0000422904005986 */ /* 0x000fe2000c101524 */
[----:B------:R-:W-:Y:S01]  /*a5d0*/  ISETP.GT.AND P5, PT, R0, 0x29, P1 ;  /* 0x000000290000780c */ /* 0x000fe20000fa4270 */
[----:B0-----:R-:W-:-:S02]  /*a5e0*/  @P0 IMAD.MOV.U32 R6, RZ, RZ, R14 ;  /* 0x000000ffff060224 */ /* 0x001fc400078e000e */
[----:B------:R-:W-:-:S05]  /*a5f0*/  @P0 IMAD.MOV.U32 R7, RZ, RZ, R15 ;  /* 0x000000ffff070224 */ /* 0x000fca00078e000f */
[----:B------:R0:W-:Y:S01]  /*a600*/  @P0 STG.E.U16 desc[UR36][R6.64+0x40], R42 ;  /* 0x0000402a06000986 */ /* 0x0001e2000c101524 */
[----:B------:R-:W-:Y:S01]  /*a610*/  ISETP.GT.AND P0, PT, R0, 0x28, P2 ;  /* 0x000000280000780c */ /* 0x000fe20001704270 */
[----:B0-----:R-:W-:Y:S02]  /*a620*/  @P3 IMAD.MOV.U32 R6, RZ, RZ, R14 ;  /* 0x000000ffff063224 */ /* 0x001fe400078e000e */
[----:B------:R-:W-:-:S05]  /*a630*/  @P3 IMAD.MOV.U32 R7, RZ, RZ, R15 ;  /* 0x000000ffff073224 */ /* 0x000fca00078e000f */
[----:B------:R0:W-:Y:S01]  /*a640*/  @P3 STG.E.U16 desc[UR36][R6.64+0x42], R43 ;  /* 0x0000422b06003986 */ /* 0x0001e2000c101524 */
[----:B------:R-:W-:-:S03]  /*a650*/  ISETP.GT.AND P3, PT, R0, 0x29, P2 ;  /* 0x000000290000780c */ /* 0x000fc60001764270 */
[----:B------:R-:W-:Y:S01]  /*a660*/  @P4 STG.E.U16 desc[UR36][R4.64+0x50], R44 ;  /* 0x0000502c04004986 */ /* 0x000fe2000c101524 */
[----:B------:R-:W-:-:S03]  /*a670*/  ISETP.GT.AND P4, PT, R0, 0x30, P1 ;  /* 0x000000300000780c */ /* 0x000fc60000f84270 */
[----:B------:R-:W-:Y:S01]  /*a680*/  @P5 STG.E.U16 desc[UR36][R4.64+0x52], R45 ;  /* 0x0000522d04005986 */ /* 0x000fe2000c101524 */
[----:B------:R-:W-:Y:S01]  /*a690*/  ISETP.GT.AND P5, PT, R0, 0x31, P1 ;  /* 0x000000310000780c */ /* 0x000fe20000fa4270 */
[----:B0-----:R-:W-:Y:S02]  /*a6a0*/  @P0 IMAD.MOV.U32 R6, RZ, RZ, R14 ;  /* 0x000000ffff060224 */ /* 0x001fe400078e000e */
[----:B------:R-:W-:-:S05]  /*a6b0*/  @P0 IMAD.MOV.U32 R7, RZ, RZ, R15 ;  /* 0x000000ffff070224 */ /* 0x000fca00078e000f */
[----:B------:R0:W-:Y:S01]  /*a6c0*/  @P0 STG.E.U16 desc[UR36][R6.64+0x50], R46 ;  /* 0x0000502e06000986 */ /* 0x0001e2000c101524 */
[----:B------:R-:W-:Y:S02]  /*a6d0*/  ISETP.GT.AND P0, PT, R0, 0x30, P2 ;  /* 0x000000300000780c */ /* 0x000fe40001704270 */
[----:B0-----:R-:W-:Y:S01]  /*a6e0*/  @P3 MOV R6, R14 ;  /* 0x0000000e00063202 */ /* 0x001fe20000000f00 */
        /* <DEDUP_REMOVED lines=31> */
[----:B0-----:R-:W-:Y:S01]  /*a8e0*/  @P0 IMAD.MOV.U32 R6, RZ, RZ, R14 ;  /* 0x000000ffff060224 */ /* 0x001fe200078e000e */
[----:B------:R-:W-:-:S05]  /*a8f0*/  @P0 MOV R7, R15 ;  /* 0x0000000f00070202 */ /* 0x000fca0000000f00 */
        /* <DEDUP_REMOVED lines=33> */
[----:B------:R-:W-:Y:S02]  /*ab10*/  ISETP.GT.AND P5, PT, R0, 0x61, P1 ;  /* 0x000000610000780c */ /* 0x000fe40000fa4270 */
[----:B0-----:R-:W-:Y:S01]  /*ab20*/  @P0 MOV R6, R14 ;  /* 0x0000000e00060202 */ /* 0x001fe20000000f00 */
        /* <DEDUP_REMOVED lines=27> */
[----:B0-----:R-:W-:Y:S01]  /*ace0*/  @P3 IMAD.MOV.U32 R6, RZ, RZ, R14 ;  /* 0x000000ffff063224 */ /* 0x001fe200078e000e */
[----:B------:R-:W-:-:S05]  /*acf0*/  @P3 MOV R7, R15 ;  /* 0x0000000f00073202 */ /* 0x000fca0000000f00 */
[----:B------:R0:W-:Y:S01]  /*ad00*/  @P3 STG.E.U16 desc[UR36][R6.64+0xd2], R79 ;  /* 0x0000d24f06003986 */ /* 0x0001e2000c101524 */
[C---:B------:R-:W-:Y:S02]  /*ad10*/  ISETP.GT.AND P3, PT, R0.reuse, 0x78, P1 ;  /* 0x000000780000780c */ /* 0x040fe40000f64270 */
[C---:B------:R-:W-:Y:S01]  /*ad20*/  ISETP.GT.AND P1, PT, R0.reuse, 0x79, P1 ;  /* 0x000000790000780c */ /* 0x040fe20000f24270 */
[----:B------:R-:W-:Y:S01]  /*ad30*/  @P4 STG.E.U16 desc[UR36][R4.64+0xe0], R80 ;  /* 0x0000e05004004986 */ /* 0x000fe2000c101524 */
[----:B------:R-:W-:-:S03]  /*ad40*/  ISETP.GT.AND P4, PT, R0, 0x71, P2 ;  /* 0x000000710000780c */ /* 0x000fc60001784270 */
[----:B------:R-:W-:Y:S01]  /*ad50*/  @P5 STG.E.U16 desc[UR36][R4.64+0xe2], R81 ;  /* 0x0000e25104005986 */ /* 0x000fe2000c101524 */
[C---:B------:R-:W-:Y:S02]  /*ad60*/  ISETP.GT.AND P5, PT, R0.reuse, 0x78, P2 ;  /* 0x000000780000780c */ /* 0x040fe400017a4270 */
[----:B------:R-:W-:Y:S01]  /*ad70*/  ISETP.GT.AND P2, PT, R0, 0x79, P2 ;  /* 0x000000790000780c */ /* 0x000fe20001744270 */
[----:B0-----:R-:W-:Y:S02]  /*ad80*/  @P0 IMAD.MOV.U32 R6, RZ, RZ, R14 ;  /* 0x000000ffff060224 */ /* 0x001fe400078e000e */
[----:B------:R-:W-:-:S05]  /*ad90*/  @P0 IMAD.MOV.U32 R7, RZ, RZ, R15 ;  /* 0x000000ffff070224 */ /* 0x000fca00078e000f */
[----:B------:R0:W-:Y:S02]  /*ada0*/  @P0 STG.E.U16 desc[UR36][R6.64+0xe0], R82 ;  /* 0x0000e05206000986 */ /* 0x0001e4000c101524 */
[----:B0-----:R-:W-:Y:S02]  /*adb0*/  @P4 IMAD.MOV.U32 R6, RZ, RZ, R14 ;  /* 0x000000ffff064224 */ /* 0x001fe400078e000e */
[----:B------:R-:W-:-:S05]  /*adc0*/  @P4 IMAD.MOV.U32 R7, RZ, RZ, R15 ;  /* 0x000000ffff074224 */ /* 0x000fca00078e000f */
[----:B------:R-:W-:Y:S04]  /*add0*/  @P4 STG.E.U16 desc[UR36][R6.64+0xe2], R83 ;  /* 0x0000e25306004986 */ /* 0x000fe8000c101524 */
[----:B------:R-:W-:Y:S04]  /*ade0*/  @P3 STG.E.U16 desc[UR36][R4.64+0xf0], R84 ;  /* 0x0000f05404003986 */ /* 0x000fe8000c101524 */
[----:B------:R0:W-:Y:S02]  /*adf0*/  @P1 STG.E.U16 desc[UR36][R4.64+0xf2], R85 ;  /* 0x0000f25504001986 */ /* 0x0001e4000c101524 */
[----:B0-----:R-:W-:-:S02]  /*ae00*/  @P5 IMAD.MOV.U32 R4, RZ, RZ, R14 ;  /* 0x000000ffff045224 */ /* 0x001fc400078e000e */
[----:B------:R-:W-:-:S05]  /*ae10*/  @P5 IMAD.MOV.U32 R5, RZ, RZ, R15 ;  /* 0x000000ffff055224 */ /* 0x000fca00078e000f */
[----:B------:R0:W-:Y:S04]  /*ae20*/  @P5 STG.E.U16 desc[UR36][R4.64+0xf0], R86 ;  /* 0x0000f05604005986 */ /* 0x0001e8000c101524 */
[----:B------:R0:W-:Y:S02]  /*ae30*/  @P2 STG.E.U16 desc[UR36][R14.64+0xf2], R87 ;  /* 0x0000f2570e002986 */ /* 0x0001e4000c101524 */
.L_x_284:
[----:B------:R-:W-:Y:S05]  /*ae40*/  BSYNC B0 ;  /* 0x0000000000007941 */ /* 0x000fea0003800000 */
.L_x_32:
[----:B------:R-:W-:Y:S01]  /*ae50*/  ULDC UR4, c[0x0][0xc] ;  /* 0x0000030000047ab9 */ /* 0x000fe20000000800 */
[----:B------:R-:W-:Y:S01]  /*ae60*/  ULDC UR5, c[0x0][0x10] ;  /* 0x0000040000057ab9 */ /* 0x000fe20000000800 */
[----:B0-----:R-:W0:Y:S01]  /*ae70*/  LDC R3, c[0x0][0x14] ;  /* 0x00000500ff037b82 */ /* 0x001e220000000800 */
[----:B------:R-:W-:Y:S01]  /*ae80*/  UIMAD.WIDE.U32 UR4, UR4, UR5, URZ ;  /* 0x00000005040472a5 */ /* 0x000fe2000f8e003f */
[----:B------:R-:W-:Y:S01]  /*ae90*/  PRMT R0, RZ, 0x7610, R0 ;  /* 0x00007610ff007816 */ /* 0x000fe20000000000 */
[----:B-----5:R-:W-:Y:S02]  /*aea0*/  IMAD.MOV.U32 R154, RZ, RZ, -0x1 ;  /* 0xffffffffff9a7424 */ /* 0x020fe400078e00ff */
[----:B------:R-:W-:Y:S02]  /*aeb0*/  IMAD.MOV.U32 R23, RZ, RZ, -0x1 ;  /* 0xffffffffff177424 */ /* 0x000fe400078e00ff */
[----:B0-----:R-:W-:-:S04]  /*aec0*/  IMAD.WIDE.U32 R16, R3, UR4, R16 ;  /* 0x0000000403107c25 */ /* 0x001fc8000f8e0010 */
[----:B------:R-:W-:Y:S01]  /*aed0*/  IMAD R3, R3, UR5, RZ ;  /* 0x0000000503037c24 */ /* 0x000fe2000f8e02ff */
[----:B------:R-:W-:Y:S02]  /*aee0*/  ULDC.64 UR4, c[0x0][0x650] ;  /* 0x0001940000047ab9 */ /* 0x000fe40000000a00 */
[----:B------:R-:W-:Y:S01]  /*aef0*/  ISETP.GE.U32.AND P0, PT, R16, UR4, PT ;  /* 0x0000000410007c0c */ /* 0x000fe2000bf06070 */
[----:B------:R-:W-:-:S05]  /*af00*/  IMAD.IADD R17, R17, 0x1, R3 ;  /* 0x0000000111117824 */ /* 0x000fca00078e0203 */
[----:B------:R-:W-:-:S13]  /*af10*/  ISETP.GE.U32.AND.EX P0, PT, R17, UR5, PT, P0 ;  /* 0x0000000511007c0c */ /* 0x000fda000bf06100 */
[----:B------:R-:W-:Y:S05]  /*af20*/  @P0 BRA `(.L_x_285) ;  /* 0x0000000400640947 */ /* 0x000fea0003800000 */
[----:B------:R-:W0:Y:S01]  /*af30*/  S2R R12, SR_CTAID.X ;  /* 0x00000000000c7919 */ /* 0x000e220000002500 */
[----:B-12---:R-:W1:Y:S01]  /*af40*/  LDC.64 R10, c[0x0][0x628] ;  /* 0x00018a00ff0a7b82 */ /* 0x006e620000000a00 */
[----:B------:R-:W-:Y:S01]  /*af50*/  ULDC UR4, c[0x0][0x150] ;  /* 0x0000540000047ab9 */ /* 0x000fe20000000800 */
[----:B------:R-:W-:Y:S01]  /*af60*/  IMAD.MOV.U32 R8, RZ, RZ, R16 ;  /* 0x000000ffff087224 */ /* 0x000fe200078e0010 */
[----:B------:R-:W2:Y:S01]  /*af70*/  S2R R24, SR_CTAID.Y ;  /* 0x0000000000187919 */ /* 0x000ea20000002600 */
[----:B------:R-:W-:-:S04]  /*af80*/  MOV R9, R17 ;  /* 0x0000001100097202 */ /* 0x000fc80000000f00 */
[----:B------:R-:W2:Y:S08]  /*af90*/  LDC R21, c[0x0][0x144] ;  /* 0x00005100ff157b82 */ /* 0x000eb00000000800 */
[----:B------:R-:W2:Y:S08]  /*afa0*/  LDC R0, c[0x0][0x630] ;  /* 0x00018c00ff007b82 */ /* 0x000eb00000000800 */
[----:B------:R-:W2:Y:S01]  /*afb0*/  LDC.64 R14, c[0x0][0x620] ;  /* 0x00018800ff0e7b82 */ /* 0x000ea20000000a00 */
[----:B-1----:R-:W-:-:S04]  /*afc0*/  ISETP.NE.U32.AND P0, PT, R10, RZ, PT ;  /* 0x000000ff0a00720c */ /* 0x002fc80003f05070 */
[----:B------:R-:W-:Y:S02]  /*afd0*/  ISETP.NE.AND.EX P0, PT, R11, RZ, PT, P0 ;  /* 0x000000ff0b00720c */ /* 0x000fe40003f05300 */
[----:B0-----:R-:W-:-:S05]  /*afe0*/  I2FP.F32.U32 R3, R12 ;  /* 0x0000000c00037245 */ /* 0x001fca0000201000 */
[----:B------:R-:W-:-:S04]  /*aff0*/  FMUL R3, R3, UR4 ;  /* 0x0000000403037c20 */ /* 0x000fc80008400000 */
[----:B------:R0:W1:Y:S02]  /*b000*/  F2I.U32.TRUNC.NTZ R20, R3 ;  /* 0x0000000300147305 */ /* 0x000064000020f000 */
[----:B------:R-:W-:Y:S05]  /*b010*/  @!P0 BRA `(.L_x_286) ;  /* 0x0000000000288947 */ /* 0x000fea0003800000 */
[----:B0-----:R-:W0:Y:S02]  /*b020*/  LDC R3, c[0x0][0x634] ;  /* 0x00018d00ff037b82 */ /* 0x001e240000000800 */
        /* <DEDUP_REMOVED lines=9> */
.L_x_286:
[----:B------:R-:W5:Y:S01]  /*b0c0*/  LDC.64 R30, c[0x0][0x640] ;  /* 0x00019000ff1e7b82 */ /* 0x000f620000000a00 */
[-CC-:B--2---:R-:W-:Y:S01]  /*b0d0*/  SHF.R.U64 R23, R8, R0.reuse, R9.reuse ;  /* 0x0000000008177219 */ /* 0x184fe20000001209 */
[----:B-1----:R-:W-:Y:S01]  /*b0e0*/  IMAD.MOV R20, RZ, RZ, -R20 ;  /* 0x000000ffff147224 */ /* 0x002fe200078e0a14 */
[----:B------:R-:W-:Y:S01]  /*b0f0*/  SHF.R.U32.HI R0, RZ, R0, R9 ;  /* 0x00000000ff007219 */ /* 0x000fe20000011609 */
[----:B------:R-:W-:Y:S01]  /*b100*/  ULDC UR4, c[0x0][0x154] ;  /* 0x0000550000047ab9 */ /* 0x000fe20000000800 */
[----:B0-----:R-:W-:Y:S01]  /*b110*/  IADD3 R3, P0, RZ, -R23, RZ ;  /* 0x80000017ff037210 */ /* 0x001fe20007f1e0ff */
[----:B------:R-:W-:Y:S02]  /*b120*/  IMAD R26, R21, R20, R12 ;  /* 0x00000014151a7224 */ /* 0x000fe400078e020c */
[----:B------:R-:W0:Y:S01]  /*b130*/  LDC R6, c[0x0][0x618] ;  /* 0x00018600ff067b82 */ /* 0x000e220000000800 */
[----:B------:R-:W-:Y:S02]  /*b140*/  IMAD.MOV.U32 R7, RZ, RZ, 0x1 ;  /* 0x00000001ff077424 */ /* 0x000fe400078e00ff */
[----:B------:R-:W-:-:S04]  /*b150*/  IMAD.X R5, RZ, RZ, ~R0, P0 ;  /* 0x000000ffff057224 */ /* 0x000fc800000e0e00 */
[-C--:B------:R-:W-:Y:S01]  /*b160*/  IMAD R0, R5, R14.reuse, RZ ;  /* 0x0000000e05007224 */ /* 0x080fe200078e02ff */
[----:B------:R-:W1:Y:S01]  /*b170*/  LDC R8, c[0x0][0x608] ;  /* 0x00018200ff087b82 */ /* 0x000e620000000800 */
[----:B------:R-:W-:-:S04]  /*b180*/  IMAD.WIDE.U32 R4, R3, R14, R16 ;  /* 0x0000000e03047225 */ /* 0x000fc800078e0010 */
[----:B------:R-:W-:Y:S01]  /*b190*/  IMAD R3, R3, R15, R0 ;  /* 0x0000000f03037224 */ /* 0x000fe200078e0200 */
[----:B------:R-:W-:Y:S02]  /*b1a0*/  I2FP.F32.U32 R0, R24 ;  /* 0x0000001800007245 */ /* 0x000fe40000201000 */
[----:B------:R-:W2:Y:S01]  /*b1b0*/  LDC R28, c[0x0][0x658] ;  /* 0x00019600ff1c7b82 */ /* 0x000ea20000000800 */
[----:B------:R-:W-:Y:S01]  /*b1c0*/  IMAD.IADD R3, R5, 0x1, R3 ;  /* 0x0000000105037824 */ /* 0x000fe200078e0203 */
[----:B-----5:R-:W-:Y:S01]  /*b1d0*/  ISETP.NE.U32.AND P0, PT, R30, RZ, PT ;  /* 0x000000ff1e00720c */ /* 0x020fe20003f05070 */
[----:B------:R-:W-:Y:S01]  /*b1e0*/  FMUL R0, R0, UR4 ;  /* 0x0000000400007c20 */ /* 0x000fe20008400000 */
[----:B------:R-:W-:Y:S02]  /*b1f0*/  IMAD.MOV.U32 R5, RZ, RZ, -0x1 ;  /* 0xffffffffff057424 */ /* 0x000fe400078e00ff */
[----:B------:R-:W-:Y:S01]  /*b200*/  ISETP.NE.AND.EX P0, PT, R31, RZ, PT, P0 ;  /* 0x000000ff1f00720c */ /* 0x000fe20003f05300 */
[----:B------:R1:W2:Y:S01]  /*b210*/  F2I.U32.TRUNC.NTZ R13, R0 ;  /* 0x00000000000d7305 */ /* 0x0002a2000020f000 */
[----:B------:R-:W3:Y:S01]  /*b220*/  LDC R15, c[0x0][0x148] ;  /* 0x00005200ff0f7b82 */ /* 0x000ee20000000800 */
[----:B0-----:R-:W-:-:S02]  /*b230*/  SHF.R.U64 R12, R4, R6, R3 ;  /* 0x00000006040c7219 */ /* 0x001fc40000001203 */
[----:B------:R-:W-:-:S05]  /*b240*/  SHF.R.U32.HI R3, RZ, R6, R3 ;  /* 0x00000006ff037219 */ /* 0x000fca0000011603 */
[----:B------:R-:W0:Y:S01]  /*b250*/  LDC R20, c[0x0][0x600] ;  /* 0x00018000ff147b82 */ /* 0x000e220000000800 */
[-CC-:B-1----:R-:W-:Y:S02]  /*b260*/  SHF.R.U64 R10, R12, R8.reuse, R3.reuse ;  /* 0x000000080c0a7219 */ /* 0x182fe40000001203 */
[----:B------:R-:W-:-:S05]  /*b270*/  SHF.R.U32.HI R3, RZ, R8, R3 ;  /* 0x00000008ff037219 */ /* 0x000fca0000011603 */
[----:B------:R-:W1:Y:S01]  /*b280*/  LDC R21, c[0x0][0x648] ;  /* 0x00019200ff157b82 */ /* 0x000e620000000800 */
[-C--:B--2---:R-:W-:Y:S02]  /*b290*/  SHF.L.U32 R4, R5, R28.reuse, RZ ;  /* 0x0000001c05047219 */ /* 0x084fe400000006ff */
[-CC-:B------:R-:W-:Y:S02]  /*b2a0*/  SHF.R.U64 R14, R10, R28.reuse, R3.reuse ;  /* 0x0000001c0a0e7219 */ /* 0x180fe40000001203 */
[----:B------:R-:W-:Y:S02]  /*b2b0*/  SHF.R.U32.HI R5, RZ, R28, R3 ;  /* 0x0000001cff057219 */ /* 0x000fe40000011603 */
[----:B------:R-:W-:Y:S01]  /*b2c0*/  LOP3.LUT R153, RZ, R4, RZ, 0x33, !PT ;  /* 0x00000004ff997212 */ /* 0x000fe200078e33ff */
[----:B------:R-:W2:Y:S01]  /*b2d0*/  LDC R25, c[0x0][0x638] ;  /* 0x00018e00ff197b82 */ /* 0x000ea20000000800 */
[----:B------:R-:W-:Y:S01]  /*b2e0*/  SHF.L.U32 R28, R7, R28, RZ ;  /* 0x0000001c071c7219 */ /* 0x000fe200000006ff */
[----:B------:R-:W-:-:S06]  /*b2f0*/  IMAD.MOV.U32 R4, RZ, RZ, R14 ;  /* 0x000000ffff047224 */ /* 0x000fcc00078e000e */
[----:B------:R-:W0:Y:S01]  /*b300*/  LDC R27, c[0x0][0x610] ;  /* 0x00018400ff1b7b82 */ /* 0x000e220000000800 */
[----:B------:R-:W-:Y:S05]  /*b310*/  @!P0 BRA `(.L_x_287) ;  /* 0x0000000000288947 */ /* 0x000fea0003800000 */
[----:B------:R-:W5:Y:S02]  /*b320*/  LDC R3, c[0x0][0x64c] ;  /* 0x00019300ff037b82 */ /* 0x000f640000000800 */
[----:B-----5:R-:W-:-:S05]  /*b330*/  IADD3 R3, P0, R14, R3, RZ ;  /* 0x000000030e037210 */ /* 0x020fca0007f1e0ff */
[----:B------:R-:W-:-:S04]  /*b340*/  IMAD.X R11, RZ, RZ, R5, P0 ;  /* 0x000000ffff0b7224 */ /* 0x000fc800000e0605 */
[----:B------:R-:W-:-:S04]  /*b350*/  IMAD.WIDE.U32 R4, R11, R30, RZ ;  /* 0x0000001e0b047225 */ /* 0x000fc800078e00ff */
[----:B------:R-:W-:-:S04]  /*b360*/  IMAD.WIDE.U32 R6, P0, R3, R31, R4 ;  /* 0x0000001f03067225 */ /* 0x000fc80007800004 */
[----:B------:R-:W-:Y:S01]  /*b370*/  IMAD.WIDE.U32 R4, R3, R30, RZ ;  /* 0x0000001e03047225 */ /* 0x000fe200078e00ff */
[----:B------:R-:W-:-:S03]  /*b380*/  IADD3.X R9, RZ, RZ, RZ, P0, !PT ;  /* 0x000000ffff097210 */ /* 0x000fc600007fe4ff */
[----:B------:R-:W-:Y:S01]  /*b390*/  IMAD.MOV.U32 R8, RZ, RZ, R7 ;  /* 0x000000ffff087224 */ /* 0x000fe200078e0007 */
[----:B------:R-:W-:-:S05]  /*b3a0*/  IADD3 RZ, P0, R5, R6, RZ ;  /* 0x0000000605ff7210 */ /* 0x000fca0007f1e0ff */
[----:B------:R-:W-:-:S08]  /*b3b0*/  IMAD.WIDE.U32.X R4, R11, R31, R8, P0 ;  /* 0x0000001f0b047225 */ /* 0x000fd000000e0408 */
.L_x_287:
[----:B------:R-:W-:Y:S01]  /*b3c0*/  ISETP.NE.AND P0, PT, R2, 0x1, PT ;  /* 0x000000010200780c */ /* 0x000fe20003f05270 */
[----:B------:R-:W-:Y:S01]  /*b3d0*/  IMAD.MOV R13, RZ, RZ, -R13 ;  /* 0x000000ffff0d7224 */ /* 0x000fe200078e0a0d */
[----:B-1----:R-:W-:Y:S01]  /*b3e0*/  SHF.R.U64 R0, R4, R21, R5 ;  /* 0x0000001504007219 */ /* 0x002fe20000001205 */
[----:B0-----:R-:W-:Y:S01]  /*b3f0*/  VIADD R5, R20, 0xffffffff ;  /* 0xffffffff14057836 */ /* 0x001fe20000000000 */
[----:B------:R-:W-:-:S03]  /*b400*/  LOP3.LUT R153, R10, R153, RZ, 0xc0, !PT ;  /* 0x000000990a997212 */ /* 0x000fc600078ec0ff */
[----:B------:R-:W-:Y:S01]  /*b410*/  IMAD.MOV R3, RZ, RZ, -R0 ;  /* 0x000000ffff037224 */ /* 0x000fe200078e0a00 */
[----:B------:R-:W-:Y:S01]  /*b420*/  LOP3.LUT R5, R12, R5, RZ, 0xc0, !PT ;  /* 0x000000050c057212 */ /* 0x000fe200078ec0ff */
[----:B------:R-:W-:Y:S02]  /*b430*/  IMAD R153, R28, R0, R153 ;  /* 0x000000001c997224 */ /* 0x000fe400078e0299 */
[----:B--2---:R-:W-:Y:S02]  /*b440*/  IMAD R0, R3, R25, R14 ;  /* 0x0000001903007224 */ /* 0x004fe400078e020e */
[----:B---3--:R-:W-:Y:S02]  /*b450*/  @P0 IMAD R26, R15, R13, R24 ;  /* 0x0000000d0f1a0224 */ /* 0x008fe400078e0218 */
[----:B------:R-:W-:Y:S02]  /*b460*/  IMAD R4, R0, R20, R5 ;  /* 0x0000001400047224 */ /* 0x000fe400078e0205 */
[----:B------:R-:W-:-:S02]  /*b470*/  IMAD R153, R153, R27, R26 ;  /* 0x0000001b99997224 */ /* 0x000fc400078e021a */
[----:B------:R-:W-:-:S03]  /*b480*/  IMAD.MOV.U32 R3, RZ, RZ, 0x1 ;  /* 0x00000001ff037424 */ /* 0x000fc600078e00ff */
[----:B------:R-:W-:Y:S02]  /*b490*/  SEL R154, R4, R153, !P0 ;  /* 0x00000099049a7207 */ /* 0x000fe40004000000 */
[----:B------:R-:W-:Y:S02]  /*b4a0*/  PRMT R0, R3, 0x7610, R0 ;  /* 0x0000761003007816 */ /* 0x000fe40000000000 */
[----:B------:R-:W-:-:S07]  /*b4b0*/  SEL R153, R153, R4, !P0 ;  /* 0x0000000499997207 */ /* 0x000fce0004000000 */
.L_x_285:
[----:B------:R-:W-:-:S13]  /*b4c0*/  LOP3.LUT P0, RZ, R0, 0xff, RZ, 0xc0, !PT ;  /* 0x000000ff00ff7812 */ /* 0x000fda000780c0ff */
[----:B------:R-:W-:Y:S05]  /*b4d0*/  @P0 BRA `(.L_x_288) ;  /* 0xffffff5c00380947 */ /* 0x000fea000383ffff */
[----:B------:R-:W-:Y:S05]  /*b4e0*/  EXIT ;  /* 0x000000000000794d */ /* 0x000fea0003800000 */
.L_x_7:
[----:B0-----:R-:W-:Y:S01]  /*b4f0*/  ULDC.64 UR4, c[0x0][0x650] ;  /* 0x0001940000047ab9 */ /* 0x001fe20000000a00 */
        /* <DEDUP_REMOVED lines=8> */
[----:B------:R-:W-:Y:S02]  /*b580*/  IMAD.MOV.U32 R12, RZ, RZ, R16 ;  /* 0x000000ffff0c7224 */ /* 0x000fe400078e0010 */
[----:B------:R-:W-:-:S05]  /*b590*/  IMAD.MOV.U32 R13, RZ, RZ, R17 ;  /* 0x000000ffff0d7224 */ /* 0x000fca00078e0011 */
[----:B------:R-:W1:Y:S08]  /*b5a0*/  LDC R6, c[0x0][0x630] ;  /* 0x00018c00ff067b82 */ /* 0x000e700000000800 */
[----:B------:R-:W2:Y:S01]  /*b5b0*/  LDC.64 R26, c[0x0][0x620] ;  /* 0x00018800ff1a7b82 */ /* 0x000ea20000000a00 */
[----:B0-----:R-:W-:-:S04]  /*b5c0*/  ISETP.NE.U32.AND P0, PT, R14, RZ, PT ;  /* 0x000000ff0e00720c */ /* 0x001fc80003f05070 */
[----:B------:R-:W-:-:S13]  /*b5d0*/  ISETP.NE.AND.EX P0, PT, R15, RZ, PT, P0 ;  /* 0x000000ff0f00720c */ /* 0x000fda0003f05300 */
[----:B-12---:R-:W-:Y:S05]  /*b5e0*/  @!P0 BRA `(.L_x_290) ;  /* 0x0000000000288947 */ /* 0x006fea0003800000 */
[----:B------:R-:W0:Y:S02]  /*b5f0*/  LDC R9, c[0x0][0x634] ;  /* 0x00018d00ff097b82 */ /* 0x000e240000000800 */
[----:B0-----:R-:W-:-:S04]  /*b600*/  IADD3 R13, P0, R16, R9, RZ ;  /* 0x00000009100d7210 */ /* 0x001fc80007f1e0ff */
[----:B------:R-:W-:-:S05]  /*b610*/  IADD3.X R21, RZ, R17, RZ, P0, !PT ;  /* 0x00000011ff157210 */ /* 0x000fca00007fe4ff */
[----:B------:R-:W-:-:S04]  /*b620*/  IMAD.WIDE.U32 R8, R21, R14, RZ ;  /* 0x0000000e15087225 */ /* 0x000fc800078e00ff */
[----:B------:R-:W-:-:S04]  /*b630*/  IMAD.WIDE.U32 R10, P0, R13, R15, R8 ;  /* 0x0000000f0d0a7225 */ /* 0x000fc80007800008 */
[----:B------:R-:W-:-:S04]  /*b640*/  IMAD.WIDE.U32 R8, R13, R14, RZ ;  /* 0x0000000e0d087225 */ /* 0x000fc800078e00ff */
[----:B------:R-:W-:Y:S01]  /*b650*/  IMAD.X R13, RZ, RZ, RZ, P0 ;  /* 0x000000ffff0d7224 */ /* 0x000fe200000e06ff */
[----:B------:R-:W-:Y:S01]  /*b660*/  IADD3 RZ, P0, R9, R10, RZ ;  /* 0x0000000a09ff7210 */ /* 0x000fe20007f1e0ff */
[----:B------:R-:W-:-:S04]  /*b670*/  IMAD.MOV.U32 R12, RZ, RZ, R11 ;  /* 0x000000ffff0c7224 */ /* 0x000fc800078e000b */
[----:B------:R-:W-:-:S08]  /*b680*/  IMAD.WIDE.U32.X R12, R21, R15, R12, P0 ;  /* 0x0000000f150c7225 */ /* 0x000fd000000e040c */
.L_x_290:
[----:B------:R-:W0:Y:S01]  /*b690*/  LDC.64 R28, c[0x0][0x640] ;  /* 0x00019000ff1c7b82 */ /* 0x000e220000000a00 */
[-CC-:B------:R-:W-:Y:S01]  /*b6a0*/  SHF.R.U64 R22, R12, R6.reuse, R13.reuse ;  /* 0x000000060c167219 */ /* 0x180fe2000000120d */
[----:B------:R-:W-:Y:S01]  /*b6b0*/  IMAD.MOV.U32 R30, RZ, RZ, 0x1 ;  /* 0x00000001ff1e7424 */ /* 0x000fe200078e00ff */
[----:B------:R-:W-:Y:S02]  /*b6c0*/  SHF.R.U32.HI R6, RZ, R6, R13 ;  /* 0x00000006ff067219 */ /* 0x000fe4000001160d */
        /* <DEDUP_REMOVED lines=8> */
[----:B------:R-:W-:Y:S01]  /*b750*/  IMAD.IADD R9, R9, 0x1, R11 ;  /* 0x0000000109097824 */ /* 0x000fe200078e020b */
[----:B0-----:R-:W-:-:S04]  /*b760*/  ISETP.NE.U32.AND P0, PT, R28, RZ, PT ;  /* 0x000000ff1c00720c */ /* 0x001fc80003f05070 */
[----:B------:R-:W-:Y:S02]  /*b770*/  ISETP.NE.AND.EX P0, PT, R29, RZ, PT, P0 ;  /* 0x000000ff1d00720c */ /* 0x000fe40003f05300 */
[----:B------:R-:W0:Y:S01]  /*b780*/  LDC R20, c[0x0][0x600] ;  /* 0x00018000ff147b82 */ /* 0x000e220000000800 */
[-CC-:B-1----:R-:W-:Y:S01]  /*b790*/  SHF.R.U64 R14, R8, R10.reuse, R9.reuse ;  /* 0x0000000a080e7219 */ /* 0x182fe20000001209 */
[----:B------:R-:W-:Y:S01]  /*b7a0*/  IMAD.MOV.U32 R8, RZ, RZ, -0x1 ;  /* 0xffffffffff087424 */ /* 0x000fe200078e00ff */
[----:B------:R-:W-:-:S05]  /*b7b0*/  SHF.R.U32.HI R9, RZ, R10, R9 ;  /* 0x0000000aff097219 */ /* 0x000fca0000011609 */
[----:B------:R-:W1:Y:S01]  /*b7c0*/  LDC R26, c[0x0][0x648] ;  /* 0x00019200ff1a7b82 */ /* 0x000e620000000800 */
[-CC-:B--2---:R-:W-:Y:S02]  /*b7d0*/  SHF.R.U64 R21, R14, R12.reuse, R9.reuse ;  /* 0x0000000c0e157219 */ /* 0x184fe40000001209 */
[----:B------:R-:W-:-:S05]  /*b7e0*/  SHF.R.U32.HI R6, RZ, R12, R9 ;  /* 0x0000000cff067219 */ /* 0x000fca0000011609 */
[----:B------:R-:W2:Y:S01]  /*b7f0*/  LDC R27, c[0x0][0x638] ;  /* 0x00018e00ff1b7b82 */ /* 0x000ea20000000800 */
[-C--:B---3--:R-:W-:Y:S02]  /*b800*/  SHF.L.U32 R8, R8, R25.reuse, RZ ;  /* 0x0000001908087219 */ /* 0x088fe400000006ff */
[-CC-:B------:R-:W-:Y:S02]  /*b810*/  SHF.R.U64 R23, R21, R25.reuse, R6.reuse ;  /* 0x0000001915177219 */ /* 0x180fe40000001206 */
[----:B------:R-:W-:Y:S02]  /*b820*/  LOP3.LUT R32, RZ, R8, RZ, 0x33, !PT ;  /* 0x00000008ff207212 */ /* 0x000fe400078e33ff */
[----:B------:R-:W-:Y:S01]  /*b830*/  SHF.R.U32.HI R9, RZ, R25, R6 ;  /* 0x00000019ff097219 */ /* 0x000fe20000011606 */
[----:B------:R-:W3:Y:S01]  /*b840*/  LDC R31, c[0x0][0x610] ;  /* 0x00018400ff1f7b82 */ /* 0x000ee20000000800 */
[----:B------:R-:W-:Y:S01]  /*b850*/  IMAD.MOV.U32 R8, RZ, RZ, R23 ;  /* 0x000000ffff087224 */ /* 0x000fe200078e0017 */
[----:B------:R-:W-:Y:S06]  /*b860*/  @!P0 BRA `(.L_x_291) ;  /* 0x0000000000288947 */ /* 0x000fec0003800000 */
[----:B------:R-:W4:Y:S02]  /*b870*/  LDC R6, c[0x0][0x64c] ;  /* 0x00019300ff067b82 */ /* 0x000f240000000800 */
[----:B----4-:R-:W-:-:S05]  /*b880*/  IADD3 R13, P0, R23, R6, RZ ;  /* 0x00000006170d7210 */ /* 0x010fca0007f1e0ff */
        /* <DEDUP_REMOVED lines=8> */
.L_x_291:
[----:B------:R-:W-:Y:S02]  /*b910*/  ISETP.NE.AND P0, PT, R2, 0x1, PT ;  /* 0x000000010200780c */ /* 0x000fe40003f05270 */
[----:B-1----:R-:W-:Y:S02]  /*b920*/  SHF.R.U64 R6, R8, R26, R9 ;  /* 0x0000001a08067219 */ /* 0x002fe40000001209 */
[----:B------:R-:W-:Y:S02]  /*b930*/  SHF.L.U32 R30, R30, R25, RZ ;  /* 0x000000191e1e7219 */ /* 0x000fe400000006ff */
[----:B------:R-:W-:Y:S01]  /*b940*/  LOP3.LUT R5, R21, R32, RZ, 0xc0, !PT ;  /* 0x0000002015057212 */ /* 0x000fe200078ec0ff */
[----:B------:R-:W-:Y:S01]  /*b950*/  IMAD.MOV R8, RZ, RZ, -R6 ;  /* 0x000000ffff087224 */ /* 0x000fe200078e0a06 */
[----:B0-----:R-:W-:-:S03]  /*b960*/  IADD3 R9, R20, -0x1, RZ ;  /* 0xffffffff14097810 */ /* 0x001fc60007ffe0ff */
[----:B------:R-:W-:Y:S01]  /*b970*/  IMAD R6, R30, R6, R5 ;  /* 0x000000061e067224 */ /* 0x000fe200078e0205 */
[----:B------:R-:W-:Y:S01]  /*b980*/  LOP3.LUT R5, R14, R9, RZ, 0xc0, !PT ;  /* 0x000000090e057212 */ /* 0x000fe200078ec0ff */
[----:B------:R-:W-:Y:S02]  /*b990*/  @P0 IMAD R3, R7, R24, R4 ;  /* 0x0000001807030224 */ /* 0x000fe400078e0204 */
[----:B--2---:R-:W-:Y:S02]  /*b9a0*/  IMAD R4, R8, R27, R23 ;  /* 0x0000001b08047224 */ /* 0x004fe400078e0217 */
[----:B---3--:R-:W-:Y:S02]  /*b9b0*/  IMAD R3, R6, R31, R3 ;  /* 0x0000001f06037224 */ /* 0x008fe400078e0203 */
[----:B------:R-:W-:Y:S02]  /*b9c0*/  IMAD R4, R4, R20, R5 ;  /* 0x0000001404047224 */ /* 0x000fe400078e0205 */
[----:B------:R-:W-:-:S02]  /*b9d0*/  IMAD.MOV.U32 R8, RZ, RZ, 0x1 ;  /* 0x00000001ff087424 */ /* 0x000fc400078e00ff */
[----:B------:R-:W-:Y:S01]  /*b9e0*/  IMAD.MOV.U32 R6, RZ, RZ, R22 ;  /* 0x000000ffff067224 */ /* 0x000fe200078e0016 */
[----:B------:R-:W-:Y:S02]  /*b9f0*/  SEL R21, R4, R3, !P0 ;  /* 0x0000000304157207 */ /* 0x000fe40004000000 */
[----:B------:R-:W-:-:S07]  /*ba00*/  SEL R20, R3, R4, !P0 ;  /* 0x0000000403147207 */ /* 0x000fce0004000000 */
.L_x_289:
[----:B------:R-:W-:-:S08]  /*ba10*/  NOP ;  /* 0x0000000000007918 */ /* 0x000fd00000000000 */
[----:B------:R-:W0:-:S00]  /*ba20*/  USETMAXREG.DEALLOC.CTAPOOL 0x28 ;  /* 0x00000028000079c8 */ /* 0x000e0000080e0500 */
[----:B0-----:R-:W-:-:S13]  /*ba30*/  ISETP.NE.AND P0, PT, R0, RZ, PT ;  /* 0x000000ff0000720c */ /* 0x001fda0003f05270 */
[----:B------:R-:W-:Y:S05]  /*ba40*/  @P0 EXIT ;  /* 0x000000000000094d */ /* 0x000fea0003800000 */
[----:B------:R-:W-:Y:S01]  /*ba50*/  LOP3.LUT P0, RZ, R8, 0xff, RZ, 0xc0, !PT ;  /* 0x000000ff08ff7812 */ /* 0x000fe2000780c0ff */
[----:B------:R-:W-:Y:S02]  /*ba60*/  IMAD.MOV.U32 R0, RZ, RZ, 0x1 ;  /* 0x00000001ff007424 */ /* 0x000fe400078e00ff */
[----:B------:R-:W-:-:S10]  /*ba70*/  IMAD.MOV.U32 R3, RZ, RZ, RZ ;  /* 0x000000ffff037224 */ /* 0x000fd400078e00ff */
[----:B------:R-:W-:Y:S05]  /*ba80*/  @!P0 BRA `(.L_x_292) ;  /* 0x0000000c00788947 */ /* 0x000fea0003800000 */
[----:B------:R-:W0:Y:S01]  /*ba90*/  LDC R0, c[0x0][0x28c] ;  /* 0x0000a300ff007b82 */ /* 0x000e220000000800 */
[----:B------:R-:W1:Y:S01]  /*baa0*/  S2R R11, SR_CgaCtaId ;  /* 0x00000000000b7919 */ /* 0x000e620000008800 */
[----:B------:R-:W-:Y:S01]  /*bab0*/  ULDC UR5, c[0x0][0x658] ;  /* 0x0001960000057ab9 */ /* 0x000fe20000000800 */
[----:B------:R-:W-:Y:S01]  /*bac0*/  UMOV UR7, 0xffffffff ;  /* 0xffffffff00077882 */ /* 0x000fe20000000000 */
[----:B------:R-:W-:Y:S01]  /*bad0*/  ULDC UR6, c[0x0][0xc] ;  /* 0x0000030000067ab9 */ /* 0x000fe20000000800 */
[----:B------:R-:W-:Y:S01]  /*bae0*/  USHF.L.U32 UR9, UR7, UR5, URZ ;  /* 0x0000000507097299 */ /* 0x000fe2000800063f */
[----:B------:R-:W-:Y:S01]  /*baf0*/  BSSY B0, `(.L_x_292) ;  /* 0x00000d7000007945 */ /* 0x000fe20003800000 */
[----:B------:R-:W-:Y:S01]  /*bb00*/  UMOV UR8, 0x1 ;  /* 0x0000000100087882 */ /* 0x000fe20000000000 */
[----:B------:R-:W-:Y:S01]  /*bb10*/  ULDC UR7, c[0x0][0x10] ;  /* 0x0000040000077ab9 */ /* 0x000fe20000000800 */
[----:B------:R-:W-:Y:S01]  /*bb20*/  USHF.L.U32 UR5, UR8, UR5, URZ ;  /* 0x0000000508057299 */ /* 0x000fe2000800063f */
[----:B------:R-:W-:Y:S01]  /*bb30*/  IMAD.MOV.U32 R9, RZ, RZ, 0x1 ;  /* 0x00000001ff097424 */ /* 0x000fe200078e00ff */
[----:B------:R-:W-:Y:S01]  /*bb40*/  UIMAD.WIDE.U32 UR6, UR6, UR7, URZ ;  /* 0x00000007060672a5 */ /* 0x000fe2000f8e003f */
[----:B------:R-:W-:Y:S01]  /*bb50*/  LOP3.LUT R13, R19, 0x2, RZ, 0xfc, !PT ;  /* 0x00000002130d7812 */ /* 0x000fe200078efcff */
[----:B------:R-:W-:Y:S01]  /*bb60*/  ULDC UR8, c[0x0][0x14] ;  /* 0x0000050000087ab9 */ /* 0x000fe20000000800 */
[----:B------:R-:W-:Y:S01]  /*bb70*/  ULDC UR4, c[0x0][0x600] ;  /* 0x0001800000047ab9 */ /* 0x000fe20000000800 */
[----:B------:R-:W-:-:S02]  /*bb80*/  UIMAD.WIDE.U32 UR30, UR6, UR8, URZ ;  /* 0x00000008061e72a5 */ /* 0x000fc4000f8e003f */
[----:B------:R-:W-:Y:S02]  /*bb90*/  UIMAD UR7, UR7, UR8, URZ ;  /* 0x00000008070772a4 */ /* 0x000fe4000f8e023f */
[----:B------:R-:W-:Y:S02]  /*bba0*/  UIADD3 UR4, UR4, -0x1, URZ ;  /* 0xffffffff04047890 */ /* 0x000fe4000fffe03f */
[----:B------:R-:W-:Y:S02]  /*bbb0*/  ULOP3.LUT UR6, URZ, UR9, URZ, 0x33, !UPT ;  /* 0x000000093f067292 */ /* 0x000fe4000f8e333f */
[----:B------:R-:W-:Y:S01]  /*bbc0*/  UIADD3 UR7, UR31, UR7, URZ ;  /* 0x000000071f077290 */ /* 0x000fe2000fffe03f */
[----:B0-----:R-:W-:Y:S01]  /*bbd0*/  VIADD R0, R0, 0x7f ;  /* 0x0000007f00007836 */ /* 0x001fe20000000000 */
[----:B------:R-:W-:-:S04]  /*bbe0*/  ULDC.64 UR38, c[0x0][0x198] ;  /* 0x0000660000267ab9 */ /* 0x000fc80000000a00 */
[----:B------:R-:W-:-:S04]  /*bbf0*/  SHF.R.S32.HI R3, RZ, 0x1f, R0 ;  /* 0x0000001fff037819 */ /* 0x000fc80000011400 */
[----:B------:R-:W-:Y:S01]  /*bc00*/  LEA.HI R8, R3, R0, RZ, 0x7 ;  /* 0x0000000003087211 */ /* 0x000fe200078f38ff */
[C---:B-1----:R-:W-:Y:S01]  /*bc10*/  IMAD.SHL.U32 R10, R11.reuse, 0x10, RZ ;  /* 0x000000100b0a7824 */ /* 0x042fe200078e00ff */
[----:B------:R-:W-:Y:S01]  /*bc20*/  SHF.L.U32 R11, R11, 0xa, RZ ;  /* 0x0000000a0b0b7819 */ /* 0x000fe200000006ff */
[----:B------:R-:W-:Y:S01]  /*bc30*/  IMAD.MOV.U32 R0, RZ, RZ, 0x1 ;  /* 0x00000001ff007424 */ /* 0x000fe200078e00ff */
[----:B------:R-:W-:Y:S01]  /*bc40*/  SHF.R.S32.HI R8, RZ, 0x7, R8 ;  /* 0x00000007ff087819 */ /* 0x000fe20000011408 */
[----:B------:R-:W-:Y:S01]  /*bc50*/  IMAD.MOV.U32 R3, RZ, RZ, RZ ;  /* 0x000000ffff037224 */ /* 0x000fe200078e00ff */
[----:B------:R-:W-:Y:S02]  /*bc60*/  LOP3.LUT R10, R10, 0x70, RZ, 0xc0, !PT ;  /* 0x000000700a0a7812 */ /* 0x000fe400078ec0ff */
[----:B------:R-:W-:Y:S01]  /*bc70*/  LOP3.LUT R11, R11, 0x1c00, RZ, 0xc0, !PT ;  /* 0x00001c000b0b7812 */ /* 0x000fe200078ec0ff */
[----:B------:R-:W-:-:S07]  /*bc80*/  VIADD R12, R8, 0x1 ;  /* 0x00000001080c7836 */ /* 0x000fce0000000000 */
.L_x_303:
[----:B------:R-:W-:-:S03]  /*bc90*/  UMOV UR8, 0xffffffff ;  /* 0xffffffff00087882 */ /* 0x000fc60000000000 */
[----:B------:R-:W-:Y:S05]  /*bca0*/  BRA.DIV UR8, `(.L_x_293) ;  /* 0x0000000e08907947 */ /* 0x000fea000b800000 */
[----:B------:R-:W-:-:S13]  /*bcb0*/  ELECT P6, URZ, PT ;  /* 0x00000000003f782f */ /* 0x000fda00038c0000 */
.L_x_312:
[----:B------:R-:W0:Y:S01]  /*bcc0*/  LDC R4, c[0x0][0x28c] ;  /* 0x0000a300ff047b82 */ /* 0x000e220000000800 */
[----:B------:R-:W-:Y:S01]  /*bcd0*/  BSSY B1, `(.L_x_294) ;  /* 0x0000044000017945 */ /* 0x000fe20003800000 */
[----:B0-----:R-:W-:-:S13]  /*bce0*/  ISETP.LT.OR P6, PT, R4, 0x1, !P6 ;  /* 0x000000010400780c */ /* 0x001fda00077c1670 */
[----:B------:R-:W-:Y:S05]  /*bcf0*/  @P6 BRA `(.L_x_295) ;  /* 0x0000000400046947 */ /* 0x000fea0003800000 */
[----:B------:R-:W-:Y:S02]  /*bd00*/  IMAD R21, R21, 0x80, R10 ;  /* 0x0000008015157824 */ /* 0x000fe400078e020a */
[----:B------:R-:W-:Y:S02]  /*bd10*/  IMAD.SHL.U32 R22, R20, 0x100, RZ ;  /* 0x0000010014167824 */ /* 0x000fe400078e00ff */
[----:B------:R-:W-:Y:S02]  /*bd20*/  IMAD.MOV.U32 R24, RZ, RZ, RZ ;  /* 0x000000ffff187224 */ /* 0x000fe400078e00ff */
[----:B------:R-:W-:Y:S02]  /*bd30*/  IMAD.MOV.U32 R4, RZ, RZ, R12 ;  /* 0x000000ffff047224 */ /* 0x000fe400078e000c */
[----:B------:R-:W-:Y:S02]  /*bd40*/  IMAD.MOV.U32 R5, RZ, RZ, R0 ;  /* 0x000000ffff057224 */ /* 0x000fe400078e0000 */
[----:B------:R-:W-:-:S07]  /*bd50*/  IMAD.MOV.U32 R14, RZ, RZ, R3 ;  /* 0x000000ffff0e7224 */ /* 0x000fce00078e0003 */
.L_x_298:
[----:B------:R-:W0:Y:S01]  /*bd60*/  S2R R20, SR_CgaCtaId ;  /* 0x0000000000147919 */ /* 0x000e220000008800 */
[----:B------:R-:W-:Y:S02]  /*bd70*/  MOV R7, 0x400 ;  /* 0x0000040000077802 */ /* 0x000fe40000000f00 */
[----:B------:R-:W-:-:S13]  /*bd80*/  LOP3.LUT P1, RZ, R18, 0x7f, RZ, 0xc0, !PT ;  /* 0x0000007f12ff7812 */ /* 0x000fda000782c0ff */
[----:B------:R-:W1:Y:S01]  /*bd90*/  @!P1 LDC R15, c[0x0][0x500] ;  /* 0x00014000ff0f9b82 */ /* 0x000e620000000800 */
[----:B0-----:R-:W-:Y:S02]  /*bda0*/  LEA R23, R20, R7, 0x18 ;  /* 0x0000000714177211 */ /* 0x001fe400078ec0ff */
[----:B------:R-:W-:-:S03]  /*bdb0*/  SHF.L.U32 R7, R5, 0x1f, RZ ;  /* 0x0000001f05077819 */ /* 0x000fc600000006ff */
[----:B------:R-:W-:-:S04]  /*bdc0*/  IMAD R20, R14, 0x8, R23 ;  /* 0x000000080e147824 */ /* 0x000fc800078e0217 */
[----:B------:R-:W0:Y:S02]  /*bdd0*/  SYNCS.PHASECHK.TRANS64.TRYWAIT P0, [R20+URZ+0x10], R7 ;  /* 0x00001007140075a7 */ /* 0x000e24000800017f */
[----:B01----:R-:W-:Y:S05]  /*bde0*/  @!P0 BRA `(.L_x_296) ;  /* 0x0000000c00608947 */ /* 0x003fea0003800000 */
.L_x_313:
[----:B0-----:R-:W-:Y:S01]  /*bdf0*/  PRMT R7, R13, 0x9910, RZ ;  /* 0x000099100d077816 */ /* 0x001fe200000000ff */
[----:B------:R0:W-:Y:S03]  /*be00*/  @!P1 SYNCS.ARRIVE.TRANS64 RZ, [R20+URZ], R15 ;  /* 0x0000000f14ff99a7 */ /* 0x0001e6000800003f */
[----:B------:R-:W-:-:S13]  /*be10*/  ISETP.NE.AND P0, PT, R7, 0x2, PT ;  /* 0x000000020700780c */ /* 0x000fda0003f05270 */
[----:B0-----:R-:W-:Y:S05]  /*be20*/  @P0 BRA `(.L_x_297) ;  /* 0x0000000000040947 */ /* 0x001fea0003800000 */
[----:B------:R-:W-:Y:S01]  /*be30*/  BPT.TRAP 0x1 ;  /* 0x000000040000795c */ /* 0x000fe20000300000 */
.L_x_297:
[----:B------:R-:W-:Y:S01]  /*be40*/  IMAD R7, R14, 0x10000, R23 ;  /* 0x000100000e077824 */ /* 0x000fe200078e0217 */
[----:B------:R-:W-:Y:S01]  /*be50*/  R2UR UR34, R24 ;  /* 0x00000000182272ca */ /* 0x000fe200000e0000 */
[----:B------:R-:W-:Y:S01]  /*be60*/  VIADD R4, R4, 0xffffffff ;  /* 0xffffffff04047836 */ /* 0x000fe20000000000 */
[----:B------:R-:W-:Y:S01]  /*be70*/  R2UR UR33, R20 ;  /* 0x00000000142172ca */ /* 0x000fe200000e0000 */
[----:B------:R-:W-:Y:S01]  /*be80*/  UIADD3 UR14, UP0, UR38, 0xf0, URZ ;  /* 0x000000f0260e7890 */ /* 0x000fe2000ff1e03f */
[----:B------:R-:W-:Y:S01]  /*be90*/  R2UR UR24, R7 ;  /* 0x00000000071872ca */ /* 0x000fe200000e0000 */
[----:B------:R-:W-:Y:S01]  /*bea0*/  IMAD R7, R14, 0x4000, R11 ;  /* 0x000040000e077824 */ /* 0x000fe200078e020b */
[----:B------:R-:W-:Y:S01]  /*beb0*/  R2UR UR36, R6 ;  /* 0x00000000062472ca */ /* 0x000fe200000e0000 */
[----:B------:R-:W-:Y:S01]  /*bec0*/  UIADD3 UR40, UP1, UR38, 0x1f0, URZ ;  /* 0x000001f026287890 */ /* 0x000fe2000ff3e03f */
[----:B------:R-:W-:Y:S01]  /*bed0*/  R2UR UR35, R22 ;  /* 0x00000000162372ca */ /* 0x000fe200000e0000 */
[----:B------:R-:W-:Y:S01]  /*bee0*/  UIADD3.X UR15, URZ, UR39, URZ, UP0, !UPT ;  /* 0x000000273f0f7290 */ /* 0x000fe200087fe43f */
[----:B------:R-:W-:Y:S01]  /*bef0*/  LEA R7, R7, R23, 0x1 ;  /* 0x0000001707077211 */ /* 0x000fe200078e08ff */
[----:B------:R-:W-:Y:S01]  /*bf00*/  UIADD3.X UR41, URZ, UR39, URZ, UP1, !UPT ;  /* 0x000000273f297290 */ /* 0x000fe20008ffe43f */
[----:B------:R-:W-:Y:S01]  /*bf10*/  R2UR UR19, R21 ;  /* 0x00000000151372ca */ /* 0x000fe200000e0000 */
[----:B------:R-:W-:Y:S01]  /*bf20*/  UIADD3 UR26, UR34, 0x40, URZ ;  /* 0x00000040221a7890 */ /* 0x000fe2000fffe03f */
[----:B------:R-:W-:Y:S01]  /*bf30*/  R2UR UR8, R7 ;  /* 0x00000000070872ca */ /* 0x000fe200000e0000 */
[----:B------:R-:W-:Y:S01]  /*bf40*/  VIADD R14, R14, 0x1 ;  /* 0x000000010e0e7836 */ /* 0x000fe20000000000 */
[----:B------:R-:W-:Y:S01]  /*bf50*/  ISETP.GT.AND P1, PT, R4, 0x1, PT ;  /* 0x000000010400780c */ /* 0x000fe20003f24270 */
[----:B------:R-:W-:Y:S01]  /*bf60*/  UIADD3 UR32, UR24, 0x100, URZ ;  /* 0x0000010018207890 */ /* 0x000fe2000fffe03f */
[----:B------:R-:W-:Y:S01]  /*bf70*/  VIADD R24, R24, 0x80 ;  /* 0x0000008018187836 */ /* 0x000fe20000000000 */
[----:B------:R-:W-:Y:S01]  /*bf80*/  UIADD3 UR24, UR24, 0x8100, URZ ;  /* 0x0000810018187890 */ /* 0x000fe2000fffe03f */
[----:B------:R-:W-:Y:S01]  /*bf90*/  ISETP.NE.AND P0, PT, R14, 0x2, PT ;  /* 0x000000020e00780c */ /* 0x000fe20003f05270 */
[----:B------:R-:W-:Y:S01]  /*bfa0*/  UMOV UR22, 0x0 ;  /* 0x0000000000167882 */ /* 0x000fe20000000000 */
[----:B------:R-:W-:Y:S01]  /*bfb0*/  UMOV UR23, 0x10000000 ;  /* 0x1000000000177882 */ /* 0x000fe20000000000 */
[----:B------:R-:W-:Y:S01]  /*bfc0*/  UMOV UR25, UR33 ;  /* 0x0000002100197c82 */ /* 0x000fe20008000000 */
[----:B------:R-:W-:Y:S01]  /*bfd0*/  UMOV UR28, UR36 ;  /* 0x00000024001c7c82 */ /* 0x000fe20008000000 */
[----:B------:R-:W-:Y:S01]  /*bfe0*/  UMOV UR27, UR35 ;  /* 0x00000023001b7c82 */ /* 0x000fe20008000000 */
[----:B------:R-:W-:Y:S01]  /*bff0*/  UMOV UR13, 0xff0000 ;  /* 0x00ff0000000d7882 */ /* 0x000fe20000000000 */
[----:B------:R-:W-:Y:S01]  /*c000*/  UIADD3 UR16, UR8, 0x20100, URZ ;  /* 0x0002010008107890 */ /* 0x000fe2000fffe03f */
[----:B------:R0:W-:Y:S01]  /*c010*/  UTMALDG.3D [UR32], [UR14], desc[UR22] ;  /* 0x000016200e0075b4 */ /* 0x0001e20008011000 */
[----:B------:R-:W-:Y:S01]  /*c020*/  UIADD3 UR8, UR8, 0x24100, URZ ;  /* 0x0002410008087890 */ /* 0x000fe2000fffe03f */
[----:B------:R-:W-:Y:S01]  /*c030*/  SEL R20, RZ, 0x1, P0 ;  /* 0x00000001ff147807 */ /* 0x000fe20000000000 */
[----:B------:R-:W-:Y:S01]  /*c040*/  UMOV UR17, UR33 ;  /* 0x0000002100117c82 */ /* 0x000fe20008000000 */
[----:B------:R-:W-:Y:S01]  /*c050*/  UMOV UR18, UR34 ;  /* 0x0000002200127c82 */ /* 0x000fe20008000000 */
[----:B------:R-:W-:Y:S01]  /*c060*/  UMOV UR20, UR36 ;  /* 0x0000002400147c82 */ /* 0x000fe20008000000 */
[----:B------:R-:W-:Y:S01]  /*c070*/  UMOV UR9, UR33 ;  /* 0x0000002100097c82 */ /* 0x000fe20008000000 */
[----:B------:R-:W-:Y:S01]  /*c080*/  UMOV UR11, UR19 ;  /* 0x00000013000b7c82 */ /* 0x000fe20008000000 */
[----:B------:R-:W-:Y:S01]  /*c090*/  UMOV UR12, UR36 ;  /* 0x00000024000c7c82 */ /* 0x000fe20008000000 */
[----:B------:R0:W-:Y:S01]  /*c0a0*/  UTMALDG.3D [UR24], [UR14], desc[UR22] ;  /* 0x000016180e0075b4 */ /* 0x0001e20008011000 */
[----:B------:R-:W-:Y:S01]  /*c0b0*/  UMOV UR10, UR26 ;  /* 0x0000001a000a7c82 */ /* 0x000fe20008000000 */
[----:B------:R-:W-:-:S02]  /*c0c0*/  LOP3.LUT R5, R5, R20, RZ, 0x3c, !PT ;  /* 0x0000001405057212 */ /* 0x000fc400078e3cff */
[----:B------:R-:W-:Y:S01]  /*c0d0*/  SEL R14, R14, RZ, P0 ;  /* 0x000000ff0e0e7207 */ /* 0x000fe20000000000 */
[----:B------:R0:W-:Y:S01]  /*c0e0*/  UTMALDG.3D.MULTICAST [UR16], [UR40], UR13, desc[UR22] ;  /* 0x00001610280073b4 */ /* 0x0001e2000801180d */
[----:B------:R0:W-:Y:S02]  /*c0f0*/  UTMALDG.3D.MULTICAST [UR8], [UR40], UR13, desc[UR22] ;  /* 0x00001608280073b4 */ /* 0x0001e4000801180d */
[----:B0-----:R-:W-:Y:S05]  /*c100*/  @P1 BRA `(.L_x_298) ;  /* 0xfffffffc00141947 */ /* 0x001fea000383ffff */
.L_x_295:
[----:B------:R-:W-:Y:S05]  /*c110*/  BSYNC B1 ;  /* 0x0000000000017941 */ /* 0x000fea0003800000 */
.L_x_294:
[----:B------:R-:W-:Y:S01]  /*c120*/  LOP3.LUT P1, RZ, R9, 0xff, RZ, 0xc0, !PT ;  /* 0x000000ff09ff7812 */ /* 0x000fe2000782c0ff */
[----:B------:R-:W-:Y:S01]  /*c130*/  IMAD.IADD R3, R8, 0x1, R3 ;  /* 0x0000000108037824 */ /* 0x000fe200078e0203 */
[----:B------:R-:W-:Y:S01]  /*c140*/  IADD3 R16, P2, R16, UR30, RZ ;  /* 0x0000001e10107c10 */ /* 0x000fe2000ff5e0ff */
[----:B------:R-:W-:Y:S01]  /*c150*/  ULDC.64 UR8, c[0x0][0x650] ;  /* 0x0001940000087ab9 */ /* 0x000fe20000000a00 */
[----:B------:R-:W-:Y:S01]  /*c160*/  BSSY B1, `(.L_x_299) ;  /* 0x000006d000017945 */ /* 0x000fe20003800000 */
[----:B------:R-:W-:Y:S01]  /*c170*/  IMAD.MOV.U32 R20, RZ, RZ, -0x1 ;  /* 0xffffffffff147424 */ /* 0x000fe200078e00ff */
[----:B------:R-:W-:Y:S01]  /*c180*/  ISETP.GT.U32.AND P0, PT, R3, 0x1, PT ;  /* 0x000000010300780c */ /* 0x000fe20003f04070 */
[----:B------:R-:W-:Y:S01]  /*c190*/  IMAD.MOV.U32 R21, RZ, RZ, -0x1 ;  /* 0xffffffffff157424 */ /* 0x000fe200078e00ff */
[----:B------:R-:W-:Y:S02]  /*c1a0*/  SHF.R.U32.HI R4, RZ, 0x1, R3 ;  /* 0x00000001ff047819 */ /* 0x000fe40000011603 */
[----:B------:R-:W-:-:S02]  /*c1b0*/  ISETP.LT.U32.AND P0, PT, R8, 0x2, P0 ;  /* 0x000000020800780c */ /* 0x000fc40000701070 */
[----:B------:R-:W-:Y:S01]  /*c1c0*/  IADD3.X R17, R17, UR7, RZ, P2, !PT ;  /* 0x0000000711117c10 */ /* 0x000fe200097fe4ff */
[----:B------:R-:W0:Y:S01]  /*c1d0*/  @P1 S2R R6, SR_CgaCtaId ;  /* 0x0000000000061919 */ /* 0x000e220000008800 */
[----:B------:R-:W-:Y:S02]  /*c1e0*/  @P1 MOV R5, 0x400 ;  /* 0x0000040000051802 */ /* 0x000fe40000000f00 */
[----:B------:R-:W-:Y:S02]  /*c1f0*/  ISETP.GE.U32.AND P2, PT, R16, UR8, PT ;  /* 0x0000000810007c0c */ /* 0x000fe4000bf46070 */
[----:B------:R-:W-:Y:S02]  /*c200*/  LOP3.LUT R4, R4, 0x1, RZ, 0xc0, !PT ;  /* 0x0000000104047812 */ /* 0x000fe400078ec0ff */
[----:B------:R-:W-:Y:S02]  /*c210*/  LOP3.LUT R3, R3, 0x1, RZ, 0xc0, !PT ;  /* 0x0000000103037812 */ /* 0x000fe400078ec0ff */
[----:B------:R-:W-:-:S02]  /*c220*/  PRMT R9, RZ, 0x7610, R9 ;  /* 0x00007610ff097816 */ /* 0x000fc40000000009 */
[----:B0-----:R-:W-:Y:S01]  /*c230*/  @P1 LEA R5, R6, R5, 0x18 ;  /* 0x0000000506051211 */ /* 0x001fe200078ec0ff */
[----:B------:R-:W-:-:S03]  /*c240*/  IMAD.MOV.U32 R6, RZ, RZ, -0x1 ;  /* 0xffffffffff067424 */ /* 0x000fc600078e00ff */
[----:B------:R0:W-:Y:S01]  /*c250*/  @P1 SYNCS.ARRIVE.TRANS64.A1T0 RZ, [R5+URZ+0x38], RZ ;  /* 0x000038ff05ff19a7 */ /* 0x0001e2000810003f */
[----:B------:R-:W-:-:S04]  /*c260*/  ISETP.NE.U32.AND P1, PT, R4, 0x1, PT ;  /* 0x000000010400780c */ /* 0x000fc80003f25070 */
[----:B------:R-:W-:Y:S02]  /*c270*/  ISETP.GT.U32.AND P1, PT, R8, 0x1, !P1 ;  /* 0x000000010800780c */ /* 0x000fe40004f24070 */
[----:B0-----:R-:W-:Y:S02]  /*c280*/  SEL R5, RZ, 0x1, !P0 ;  /* 0x00000001ff057807 */ /* 0x001fe40004000000 */
[----:B------:R-:W-:Y:S02]  /*c290*/  ISETP.GE.U32.AND.EX P0, PT, R17, UR9, PT, P2 ;  /* 0x0000000911007c0c */ /* 0x000fe4000bf06120 */
[----:B------:R-:W-:-:S04]  /*c2a0*/  SEL R4, RZ, 0x1, !P1 ;  /* 0x00000001ff047807 */ /* 0x000fc80004800000 */
[----:B------:R-:W-:Y:S02]  /*c2b0*/  LOP3.LUT R0, R4, R0, R5, 0x96, !PT ;  /* 0x0000000004007212 */ /* 0x000fe400078e9605 */
[----:B------:R-:W-:-:S05]  /*c2c0*/  PRMT R4, RZ, 0x7610, R4 ;  /* 0x00007610ff047816 */ /* 0x000fca0000000004 */
[----:B------:R-:W-:Y:S05]  /*c2d0*/  @P0 BRA `(.L_x_300) ;  /* 0x0000000400540947 */ /* 0x000fea0003800000 */
[----:B------:R-:W0:Y:S01]  /*c2e0*/  S2R R15, SR_CTAID.X ;  /* 0x00000000000f7919 */ /* 0x000e220000002500 */
[----:B------:R-:W-:Y:S01]  /*c2f0*/  ULDC.64 UR8, c[0x0][0x628] ;  /* 0x00018a0000087ab9 */ /* 0x000fe20000000a00 */
[----:B------:R-:W-:Y:S01]  /*c300*/  ULDC UR11, c[0x0][0x630] ;  /* 0x00018c00000b7ab9 */ /* 0x000fe20000000800 */
[----:B------:R-:W-:Y:S01]  /*c310*/  ISETP.NE.U32.AND P0, PT, RZ, UR8, PT ;  /* 0x00000008ff007c0c */ /* 0x000fe2000bf05070 */
[----:B------:R-:W1:Y:S01]  /*c320*/  S2R R20, SR_CTAID.Y ;  /* 0x0000000000147919 */ /* 0x000e620000002600 */
[----:B------:R-:W-:Y:S01]  /*c330*/  ULDC UR12, c[0x0][0x150] ;  /* 0x00005400000c7ab9 */ /* 0x000fe20000000800 */
[----:B------:R-:W-:Y:S01]  /*c340*/  IMAD.MOV.U32 R4, RZ, RZ, R16 ;  /* 0x000000ffff047224 */ /* 0x000fe200078e0010 */
[----:B------:R-:W-:Y:S01]  /*c350*/  ISETP.NE.AND.EX P0, PT, RZ, UR9, PT, P0 ;  /* 0x00000009ff007c0c */ /* 0x000fe2000bf05300 */
[----:B------:R-:W-:Y:S01]  /*c360*/  IMAD.MOV.U32 R5, RZ, RZ, R17 ;  /* 0x000000ffff057224 */ /* 0x000fe200078e0011 */
[----:B0-----:R-:W-:-:S11]  /*c370*/  I2FP.F32.U32 R22, R15 ;  /* 0x0000000f00167245 */ /* 0x001fd60000201000 */
[----:B------:R-:W-:Y:S05]  /*c380*/  @!P0 BRA `(.L_x_301) ;  /* 0x0000000000288947 */ /* 0x000fea0003800000 */
[----:B------:R-:W-:Y:S02]  /*c390*/  ULDC UR10, c[0x0][0x634] ;  /* 0x00018d00000a7ab9 */ /* 0x000fe40000000800 */
[----:B------:R-:W-:-:S05]  /*c3a0*/  IADD3 R5, P0, R16, UR10, RZ ;  /* 0x0000000a10057c10 */ /* 0x000fca000ff1e0ff */
[----:B------:R-:W-:-:S04]  /*c3b0*/  IMAD.X R21, RZ, RZ, R17, P0 ;  /* 0x000000ffff157224 */ /* 0x000fc800000e0611 */
[----:B------:R-:W-:-:S04]  /*c3c0*/  IMAD.WIDE.U32 R6, R21, UR8, RZ ;  /* 0x0000000815067c25 */ /* 0x000fc8000f8e00ff */
[----:B------:R-:W-:-:S04]  /*c3d0*/  IMAD.WIDE.U32 R6, P0, R5, UR9, R6 ;  /* 0x0000000905067c25 */ /* 0x000fc8000f800006 */
[----:B------:R-:W-:-:S04]  /*c3e0*/  IMAD.WIDE.U32 R4, R5, UR8, RZ ;  /* 0x0000000805047c25 */ /* 0x000fc8000f8e00ff */
[----:B------:R-:W-:Y:S01]  /*c3f0*/  IMAD.MOV.U32 R4, RZ, RZ, R7 ;  /* 0x000000ffff047224 */ /* 0x000fe200078e0007 */
[----:B------:R-:W-:Y:S02]  /*c400*/  IADD3 RZ, P1, R5, R6, RZ ;  /* 0x0000000605ff7210 */ /* 0x000fe40007f3e0ff */
[----:B------:R-:W-:-:S03]  /*c410*/  IADD3.X R5, RZ, RZ, RZ, P0, !PT ;  /* 0x000000ffff057210 */ /* 0x000fc600007fe4ff */
[----:B------:R-:W-:-:S08]  /*c420*/  IMAD.WIDE.U32.X R4, R21, UR9, R4, P1 ;  /* 0x0000000915047c25 */ /* 0x000fd000088e0404 */
.L_x_301:
[--C-:B------:R-:W-:Y:S01]  /*c430*/  SHF.R.U64 R14, R4, UR11, R5.reuse ;  /* 0x0000000b040e7c19 */ /* 0x100fe20008001205 */
[----:B------:R-:W-:Y:S01]  /*c440*/  FMUL R22, R22, UR12 ;  /* 0x0000000c16167c20 */ /* 0x000fe20008400000 */
[----:B------:R-:W-:Y:S01]  /*c450*/  SHF.R.U32.HI R4, RZ, UR11, R5 ;  /* 0x0000000bff047c19 */ /* 0x000fe20008011605 */
[----:B------:R-:W0:Y:S01]  /*c460*/  LDC R6, c[0x0][0x144] ;  /* 0x00005100ff067b82 */ /* 0x000e220000000800 */
[----:B------:R-:W-:Y:S01]  /*c470*/  IADD3 R5, P0, RZ, -R14, RZ ;  /* 0x8000000eff057210 */ /* 0x000fe20007f1e0ff */
[----:B------:R-:W-:Y:S01]  /*c480*/  ULDC UR10, c[0x0][0x154] ;  /* 0x00005500000a7ab9 */ /* 0x000fe20000000800 */
[----:B-1----:R-:W-:Y:S01]  /*c490*/  I2FP.F32.U32 R7, R20 ;  /* 0x0000001400077245 */ /* 0x002fe20000201000 */
[----:B------:R-:W1:Y:S01]  /*c4a0*/  F2I.U32.TRUNC.NTZ R22, R22 ;  /* 0x0000001600167305 */ /* 0x000e62000020f000 */
[----:B------:R-:W-:Y:S01]  /*c4b0*/  ULDC.64 UR8, c[0x0][0x620] ;  /* 0x0001880000087ab9 */ /* 0x000fe20000000a00 */
[----:B------:R-:W-:Y:S01]  /*c4c0*/  IMAD.X R4, RZ, RZ, ~R4, P0 ;  /* 0x000000ffff047224 */ /* 0x000fe200000e0e04 */
[----:B------:R-:W-:Y:S01]  /*c4d0*/  ISETP.NE.AND P2, PT, R2, 0x1, PT ;  /* 0x000000010200780c */ /* 0x000fe20003f45270 */
[----:B------:R-:W-:Y:S01]  /*c4e0*/  FMUL R23, R7, UR10 ;  /* 0x0000000a07177c20 */ /* 0x000fe20008400000 */
[----:B------:R-:W2:Y:S01]  /*c4f0*/  LDC R25, c[0x0][0x148] ;  /* 0x00005200ff197b82 */ /* 0x000ea20000000800 */
[----:B------:R-:W-:Y:S01]  /*c500*/  IMAD R4, R4, UR8, RZ ;  /* 0x0000000804047c24 */ /* 0x000fe2000f8e02ff */
[----:B------:R-:W-:-:S02]  /*c510*/  ULDC.64 UR10, c[0x0][0x640] ;  /* 0x00019000000a7ab9 */ /* 0x000fc40000000a00 */
[----:B------:R-:W-:Y:S01]  /*c520*/  ISETP.NE.U32.AND P0, PT, RZ, UR10, PT ;  /* 0x0000000aff007c0c */ /* 0x000fe2000bf05070 */
[----:B------:R-:W3:Y:S01]  /*c530*/  F2I.U32.TRUNC.NTZ R23, R23 ;  /* 0x0000001700177305 */ /* 0x000ee2000020f000 */
[C---:B------:R-:W-:Y:S02]  /*c540*/  IMAD R7, R5.reuse, UR9, R4 ;  /* 0x0000000905077c24 */ /* 0x040fe4000f8e0204 */
[----:B------:R-:W-:Y:S01]  /*c550*/  IMAD.WIDE.U32 R4, R5, UR8, R16 ;  /* 0x0000000805047c25 */ /* 0x000fe2000f8e0010 */
[----:B------:R-:W-:Y:S01]  /*c560*/  ULDC UR8, c[0x0][0x618] ;  /* 0x0001860000087ab9 */ /* 0x000fe20000000800 */
[----:B------:R-:W-:Y:S02]  /*c570*/  ISETP.NE.AND.EX P0, PT, RZ, UR11, PT, P0 ;  /* 0x0000000bff007c0c */ /* 0x000fe4000bf05300 */
[----:B------:R-:W-:Y:S02]  /*c580*/  IMAD.IADD R5, R5, 0x1, R7 ;  /* 0x0000000105057824 */ /* 0x000fe400078e0207 */
[----:B-1----:R-:W-:-:S03]  /*c590*/  IMAD.MOV R22, RZ, RZ, -R22 ;  /* 0x000000ffff167224 */ /* 0x002fc600078e0a16 */
[----:B------:R-:W-:Y:S01]  /*c5a0*/  SHF.R.U64 R21, R4, UR8, R5 ;  /* 0x0000000804157c19 */ /* 0x000fe20008001205 */
[----:B0-----:R-:W-:Y:S01]  /*c5b0*/  IMAD R15, R6, R22, R15 ;  /* 0x00000016060f7224 */ /* 0x001fe200078e020f */
[----:B------:R-:W-:Y:S01]  /*c5c0*/  SHF.R.U32.HI R4, RZ, UR8, R5 ;  /* 0x00000008ff047c19 */ /* 0x000fe20008011605 */
[----:B------:R-:W-:Y:S01]  /*c5d0*/  ULDC UR8, c[0x0][0x608] ;  /* 0x0001820000087ab9 */ /* 0x000fe20000000800 */
[----:B---3--:R-:W-:Y:S02]  /*c5e0*/  IMAD.MOV R6, RZ, RZ, -R23 ;  /* 0x000000ffff067224 */ /* 0x008fe400078e0a17 */
[--C-:B------:R-:W-:Y:S02]  /*c5f0*/  SHF.R.U64 R22, R21, UR8, R4.reuse ;  /* 0x0000000815167c19 */ /* 0x100fe40008001204 */
[----:B------:R-:W-:Y:S01]  /*c600*/  SHF.R.U32.HI R5, RZ, UR8, R4 ;  /* 0x00000008ff057c19 */ /* 0x000fe20008011604 */
[----:B------:R-:W-:Y:S01]  /*c610*/  ULDC UR8, c[0x0][0x658] ;  /* 0x0001960000087ab9 */ /* 0x000fe20000000800 */
[----:B--2---:R-:W-:-:S02]  /*c620*/  @P2 IMAD R15, R25, R6, R20 ;  /* 0x00000006190f2224 */ /* 0x004fc400078e0214 */
[--C-:B------:R-:W-:Y:S02]  /*c630*/  SHF.R.U64 R20, R22, UR8, R5.reuse ;  /* 0x0000000816147c19 */ /* 0x100fe40008001205 */
[----:B------:R-:W-:-:S03]  /*c640*/  SHF.R.U32.HI R23, RZ, UR8, R5 ;  /* 0x00000008ff177c19 */ /* 0x000fc60008011605 */
[----:B------:R-:W-:Y:S02]  /*c650*/  IMAD.MOV.U32 R6, RZ, RZ, R20 ;  /* 0x000000ffff067224 */ /* 0x000fe400078e0014 */
[----:B------:R-:W-:Y:S01]  /*c660*/  IMAD.MOV.U32 R5, RZ, RZ, R23 ;  /* 0x000000ffff057224 */ /* 0x000fe200078e0017 */
[----:B------:R-:W-:Y:S06]  /*c670*/  @!P0 BRA `(.L_x_302) ;  /* 0x00000000002c8947 */ /* 0x000fec0003800000 */
[----:B------:R-:W-:Y:S02]  /*c680*/  ULDC UR8, c[0x0][0x64c] ;  /* 0x0001930000087ab9 */ /* 0x000fe40000000800 */
[----:B------:R-:W-:-:S05]  /*c690*/  IADD3 R5, P0, R20, UR8, RZ ;  /* 0x0000000814057c10 */ /* 0x000fca000ff1e0ff */
[----:B------:R-:W-:-:S04]  /*c6a0*/  IMAD.X R23, RZ, RZ, R23, P0 ;  /* 0x000000ffff177224 */ /* 0x000fc800000e0617 */
[----:B------:R-:W-:-:S04]  /*c6b0*/  IMAD.WIDE.U32 R6, R23, UR10, RZ ;  /* 0x0000000a17067c25 */ /* 0x000fc8000f8e00ff */
[----:B------:R-:W-:-:S04]  /*c6c0*/  IMAD.WIDE.U32 R6, P0, R5, UR11, R6 ;  /* 0x0000000b05067c25 */ /* 0x000fc8000f800006 */
[----:B------:R-:W-:-:S04]  /*c6d0*/  IMAD.WIDE.U32 R4, R5, UR10, RZ ;  /* 0x0000000a05047c25 */ /* 0x000fc8000f8e00ff */
[----:B------:R-:W-:Y:S01]  /*c6e0*/  IMAD.MOV.U32 R4, RZ, RZ, R7 ;  /* 0x000000ffff047224 */ /* 0x000fe200078e0007 */
[----:B------:R-:W-:Y:S01]  /*c6f0*/  IADD3 RZ, P1, R5, R6, RZ ;  /* 0x0000000605ff7210 */ /* 0x000fe20007f3e0ff */
[----:B------:R-:W-:-:S04]  /*c700*/  IMAD.X R5, RZ, RZ, RZ, P0 ;  /* 0x000000ffff057224 */ /* 0x000fc800000e06ff */
[----:B------:R-:W-:-:S03]  /*c710*/  IMAD.WIDE.U32.X R4, R23, UR11, R4, P1 ;  /* 0x0000000b17047c25 */ /* 0x000fc600088e0404 */
[----:B------:R-:W-:-:S07]  /*c720*/  MOV R6, R4 ;  /* 0x0000000400067202 */ /* 0x000fce0000000f00 */
.L_x_302:
[----:B------:R-:W-:Y:S01]  /*c730*/  ULDC UR8, c[0x0][0x648] ;  /* 0x0001920000087ab9 */ /* 0x000fe20000000800 */
[----:B------:R-:W-:Y:S01]  /*c740*/  LOP3.LUT R4, R22, UR6, RZ, 0xc0, !PT ;  /* 0x0000000616047c12 */ /* 0x000fe2000f8ec0ff */
[----:B------:R-:W-:Y:S01]  /*c750*/  ULDC UR9, c[0x0][0x610] ;  /* 0x0001840000097ab9 */ /* 0x000fe20000000800 */
[----:B------:R-:W-:Y:S01]  /*c760*/  SHF.R.U64 R5, R6, UR8, R5 ;  /* 0x0000000806057c19 */ /* 0x000fe20008001205 */
[----:B------:R-:W-:Y:S01]  /*c770*/  ULDC UR8, c[0x0][0x638] ;  /* 0x00018e0000087ab9 */ /* 0x000fe20000000800 */
[----:B------:R-:W-:Y:S01]  /*c780*/  LOP3.LUT R21, R21, UR4, RZ, 0xc0, !PT ;  /* 0x0000000415157c12 */ /* 0x000fe2000f8ec0ff */
[----:B------:R-:W-:Y:S02]  /*c790*/  IMAD.MOV.U32 R6, RZ, RZ, R14 ;  /* 0x000000ffff067224 */ /* 0x000fe400078e000e */
[----:B------:R-:W-:Y:S02]  /*c7a0*/  IMAD.MOV R7, RZ, RZ, -R5 ;  /* 0x000000ffff077224 */ /* 0x000fe400078e0a05 */
[----:B------:R-:W-:-:S02]  /*c7b0*/  IMAD R4, R5, UR5, R4 ;  /* 0x0000000505047c24 */ /* 0x000fc4000f8e0204 */
[----:B------:R-:W-:Y:S01]  /*c7c0*/  IMAD R20, R7, UR8, R20 ;  /* 0x0000000807147c24 */ /* 0x000fe2000f8e0214 */
[----:B------:R-:W-:Y:S01]  /*c7d0*/  ULDC UR8, c[0x0][0x600] ;  /* 0x0001800000087ab9 */ /* 0x000fe20000000800 */
[----:B------:R-:W-:Y:S02]  /*c7e0*/  IMAD R15, R4, UR9, R15 ;  /* 0x00000009040f7c24 */ /* 0x000fe4000f8e020f */
[----:B------:R-:W-:Y:S02]  /*c7f0*/  IMAD R20, R20, UR8, R21 ;  /* 0x0000000814147c24 */ /* 0x000fe4000f8e0215 */
[----:B------:R-:W-:-:S03]  /*c800*/  IMAD.MOV.U32 R4, RZ, RZ, 0x1 ;  /* 0x00000001ff047424 */ /* 0x000fc600078e00ff */
[----:B------:R-:W-:Y:S02]  /*c810*/  SEL R21, R20, R15, !P2 ;  /* 0x0000000f14157207 */ /* 0x000fe40005000000 */
[----:B------:R-:W-:-:S07]  /*c820*/  SEL R20, R15, R20, !P2 ;  /* 0x000000140f147207 */ /* 0x000fce0005000000 */
.L_x_300:
[----:B------:R-:W-:Y:S05]  /*c830*/  BSYNC B1 ;  /* 0x0000000000017941 */ /* 0x000fea0003800000 */
.L_x_299:
[----:B------:R-:W-:-:S13]  /*c840*/  LOP3.LUT P0, RZ, R4, 0xff, RZ, 0xc0, !PT ;  /* 0x000000ff04ff7812 */ /* 0x000fda000780c0ff */
[----:B------:R-:W-:Y:S05]  /*c850*/  @P0 BRA `(.L_x_303) ;  /* 0xfffffff4000c0947 */ /* 0x000fea000383ffff */
[----:B------:R-:W-:Y:S05]  /*c860*/  BSYNC B0 ;  /* 0x0000000000007941 */ /* 0x000fea0003800000 */
.L_x_292:
[----:B------:R-:W-:-:S03]  /*c870*/  UMOV UR8, 0xffffffff ;  /* 0xffffffff00087882 */ /* 0x000fc60000000000 */
[----:B------:R-:W-:Y:S05]  /*c880*/  BRA.DIV UR8, `(.L_x_304) ;  /* 0x0000000208cc7947 */ /* 0x000fea000b800000 */
[----:B------:R-:W-:-:S13]  /*c890*/  ELECT P6, URZ, PT ;  /* 0x00000000003f782f */ /* 0x000fda00038c0000 */
.L_x_316:
[----:B------:R-:W-:Y:S04]  /*c8a0*/  BSSY B0, `(.L_x_305) ;  /* 0x0000019000007945 */ /* 0x000fe80003800000 */
[----:B------:R-:W-:Y:S05]  /*c8b0*/  @!P6 BRA `(.L_x_306) ;  /* 0x00000000005ce947 */ /* 0x000fea0003800000 */
[----:B------:R-:W-:-:S04]  /*c8c0*/  LOP3.LUT R19, R19, 0x2, RZ, 0xfc, !PT ;  /* 0x0000000213137812 */ /* 0x000fc800078efcff */
[----:B------:R-:W-:-:S13]  /*c8d0*/  ISETP.NE.AND P0, PT, R19, 0x3, PT ;  /* 0x000000031300780c */ /* 0x000fda0003f05270 */
[----:B------:R-:W-:Y:S05]  /*c8e0*/  @!P0 BRA `(.L_x_307) ;  /* 0x0000000000048947 */ /* 0x000fea0003800000 */
[----:B------:R-:W-:Y:S01]  /*c8f0*/  BPT.TRAP 0x1 ;  /* 0x000000040000795c */ /* 0x000fe20000300000 */
.L_x_307:
[----:B------:R-:W0:Y:S01]  /*c900*/  S2R R5, SR_CgaCtaId ;  /* 0x0000000000057919 */ /* 0x000e220000008800 */
[----:B------:R-:W-:Y:S02]  /*c910*/  MOV R2, 0x400 ;  /* 0x0000040000027802 */ /* 0x000fe40000000f00 */
[----:B------:R-:W-:Y:S02]  /*c920*/  SHF.L.U32 R4, R0, 0x1f, RZ ;  /* 0x0000001f00047819 */ /* 0x000fe400000006ff */
[----:B0-----:R-:W-:-:S05]  /*c930*/  LEA R2, R5, R2, 0x18 ;  /* 0x0000000205027211 */ /* 0x001fca00078ec0ff */
[----:B------:R-:W-:-:S04]  /*c940*/  VIADD R2, R2, 0x10 ;  /* 0x0000001002027836 */ /* 0x000fc80000000000 */
[C---:B------:R-:W-:Y:S02]  /*c950*/  IMAD R7, R3.reuse, 0x8, R2 ;  /* 0x0000000803077824 */ /* 0x040fe400078e0202 */
[----:B------:R-:W-:Y:S02]  /*c960*/  VIADD R3, R3, 0x1 ;  /* 0x0000000103037836 */ /* 0x000fe40000000000 */
[----:B------:R-:W0:Y:S03]  /*c970*/  SYNCS.PHASECHK.TRANS64.TRYWAIT P0, [R7+URZ], R4 ;  /* 0x00000004070075a7 */ /* 0x000e26000800017f */
[----:B------:R-:W-:-:S04]  /*c980*/  ISETP.NE.AND P1, PT, R3, 0x2, PT ;  /* 0x000000020300780c */ /* 0x000fc80003f25270 */
[----:B------:R-:W-:Y:S02]  /*c990*/  SEL R5, RZ, 0x1, P1 ;  /* 0x00000001ff057807 */ /* 0x000fe40000800000 */
[----:B------:R-:W-:Y:S02]  /*c9a0*/  SEL R3, R3, RZ, P1 ;  /* 0x000000ff03037207 */ /* 0x000fe40000800000 */
[----:B------:R-:W-:Y:S01]  /*c9b0*/  LOP3.LUT R0, R0, R5, RZ, 0x3c, !PT ;  /* 0x0000000500007212 */ /* 0x000fe200078e3cff */
[----:B0-----:R-:W-:Y:S06]  /*c9c0*/  @!P0 BRA `(.L_x_308) ;  /* 0x00000000009c8947 */ /* 0x001fec0003800000 */
.L_x_317:
[----:B------:R-:W-:Y:S01]  /*c9d0*/  IMAD R3, R3, 0x8, R2 ;  /* 0x0000000803037824 */ /* 0x000fe200078e0202 */
[----:B------:R-:W-:-:S07]  /*c9e0*/  SHF.L.U32 R0, R0, 0x1f, RZ ;  /* 0x0000001f00007819 */ /* 0x000fce00000006ff */
.L_x_309:
[----:B-1----:R1:W2:Y:S02]  /*c9f0*/  SYNCS.PHASECHK.TRANS64.TRYWAIT P0, [R3+URZ], R0 ;  /* 0x00000000030075a7 */ /* 0x0022a4000800017f */
[----:B--2---:R-:W-:Y:S05]  /*ca00*/  @!P0 NANOSLEEP.SYNCS 0x989680 ;  /* 0x009896800000895d */ /* 0x004fea0003900000 */
[----:B------:R-:W2:Y:S02]  /*ca10*/  @!P0 SYNCS.PHASECHK.TRANS64 P0, [R3+URZ], R0 ;  /* 0x00000000030085a7 */ /* 0x000ea4000800007f */
[----:B--2---:R-:W-:Y:S05]  /*ca20*/  @!P0 BRA `(.L_x_309) ;  /* 0xfffffffc00f08947 */ /* 0x004fea000383ffff */
.L_x_306:
[----:B------:R-:W-:Y:S05]  /*ca30*/  BSYNC B0 ;  /* 0x0000000000007941 */ /* 0x000fea0003800000 */
.L_x_305:
[----:B------:R-:W-:Y:S05]  /*ca40*/  EXIT ;  /* 0x000000000000794d */ /* 0x000fea0003800000 */
.L_x_21:
[----:B----4-:R4:W0:Y:S02]  /*ca50*/  SYNCS.PHASECHK.TRANS64.TRYWAIT P1, [R3+URZ], R0 ;  /* 0x00000000030075a7 */ /* 0x010824000802017f */
[----:B0-----:R-:W-:Y:S05]  /*ca60*/  @!P1 NANOSLEEP.SYNCS 0x989680 ;  /* 0x009896800000995d */ /* 0x001fea0003900000 */
[----:B------:R-:W0:Y:S02]  /*ca70*/  @!P1 SYNCS.PHASECHK.TRANS64 P1, [R3+URZ], R0 ;  /* 0x00000000030095a7 */ /* 0x000e24000802007f */
[----:B0-----:R-:W-:Y:S05]  /*ca80*/  @!P1 BRA `(.L_x_21) ;  /* 0xfffffffc00f09947 */ /* 0x001fea000383ffff */
[----:B------:R-:W-:Y:S05]  /*ca90*/  BRA `(.L_x_20) ;  /* 0xffffff4800907947 */ /* 0x000fea000383ffff */
.L_x_26:
[----:B-1----:R1:W3:Y:S02]  /*caa0*/  SYNCS.PHASECHK.TRANS64.TRYWAIT P1, [R5+URZ], R4 ;  /* 0x00000004050075a7 */ /* 0x0022e4000802017f */
[----:B---3--:R-:W-:Y:S05]  /*cab0*/  @!P1 NANOSLEEP.SYNCS 0x989680 ;  /* 0x009896800000995d */ /* 0x008fea0003900000 */
[----:B------:R-:W3:Y:S02]  /*cac0*/  @!P1 SYNCS.PHASECHK.TRANS64 P1, [R5+URZ], R4 ;  /* 0x00000004050095a7 */ /* 0x000ee4000802007f */
[----:B---3--:R-:W-:Y:S05]  /*cad0*/  @!P1 BRA `(.L_x_26) ;  /* 0xfffffffc00f09947 */ /* 0x008fea000383ffff */
[----:B------:R-:W-:Y:S05]  /*cae0*/  BRA `(.L_x_25) ;  /* 0xffffff5000947947 */ /* 0x000fea000383ffff */
.L_x_293:
[----:B------:R-:W-:Y:S01]  /*caf0*/  BSSY B1, `(.L_x_310) ;  /* 0x0000006000017945 */ /* 0x000fe20003800000 */
[----:B------:R-:W-:-:S07]  /*cb00*/  IMAD.MOV.U32 R15, RZ, RZ, -0x1 ;  /* 0xffffffffff0f7424 */ /* 0x000fce00078e00ff */
[----:B------:R-:W-:Y:S05]  /*cb10*/  WARPSYNC.COLLECTIVE R15, `(.L_x_311) ;  /* 0x000000000f0c7348 */ /* 0x000fea0003c00000 */
[----:B------:R-:W-:Y:S02]  /*cb20*/  ELECT P6, UR62, PT ;  /* 0x00000000003e782f */ /* 0x000fe400038c0000 */
[----:B------:R-:W-:Y:S01]  /*cb30*/  MOV R14, UR62 ;  /* 0x0000003e000e7c02 */ /* 0x000fe20008000f00 */
[----:B------:R-:W-:Y:S10]  /*cb40*/  ENDCOLLECTIVE ;  /* 0x000000000000791b */ /* 0x000ff40003800000 */
.L_x_311:
[----:B------:R-:W-:Y:S05]  /*cb50*/  BSYNC B1 ;  /* 0x0000000000017941 */ /* 0x000fea0003800000 */
.L_x_310:
[----:B------:R-:W-:Y:S05]  /*cb60*/  BRA `(.L_x_312) ;  /* 0xfffffff000547947 */ /* 0x000fea000383ffff */
.L_x_296:
[----:B0-----:R0:W1:Y:S02]  /*cb70*/  SYNCS.PHASECHK.TRANS64.TRYWAIT P0, [R20+URZ+0x10], R7 ;  /* 0x00001007140075a7 */ /* 0x001064000800017f */
[----:B-1----:R-:W-:Y:S05]  /*cb80*/  @!P0 NANOSLEEP.SYNCS 0x989680 ;  /* 0x009896800000895d */ /* 0x002fea0003900000 */
[----:B------:R-:W1:Y:S02]  /*cb90*/  @!P0 SYNCS.PHASECHK.TRANS64 P0, [R20+URZ+0x10], R7 ;  /* 0x00001007140085a7 */ /* 0x000e64000800007f */
[----:B-1----:R-:W-:Y:S05]  /*cba0*/  @!P0 BRA `(.L_x_296) ;  /* 0xfffffffc00f08947 */ /* 0x002fea000383ffff */
[----:B------:R-:W-:Y:S05]  /*cbb0*/  BRA `(.L_x_313) ;  /* 0xfffffff0008c7947 */ /* 0x000fea000383ffff */
.L_x_304:
[----:B------:R-:W-:Y:S01]  /*cbc0*/  BSSY B0, `(.L_x_314) ;  /* 0x0000006000007945 */ /* 0x000fe20003800000 */
[----:B------:R-:W-:-:S07]  /*cbd0*/  IMAD.MOV.U32 R15, RZ, RZ, -0x1 ;  /* 0xffffffffff0f7424 */ /* 0x000fce00078e00ff */
[----:B------:R-:W-:Y:S05]  /*cbe0*/  WARPSYNC.COLLECTIVE R15, `(.L_x_315) ;  /* 0x000000000f0c7348 */ /* 0x000fea0003c00000 */
[----:B------:R-:W-:Y:S02]  /*cbf0*/  ELECT P6, UR62, PT ;  /* 0x00000000003e782f */ /* 0x000fe400038c0000 */
[----:B------:R-:W-:Y:S01]  /*cc00*/  MOV R14, UR62 ;  /* 0x0000003e000e7c02 */ /* 0x000fe20008000f00 */
[----:B------:R-:W-:Y:S10]  /*cc10*/  ENDCOLLECTIVE ;  /* 0x000000000000791b */ /* 0x000ff40003800000 */
.L_x_315:
[----:B------:R-:W-:Y:S05]  /*cc20*/  BSYNC B0 ;  /* 0x0000000000007941 */ /* 0x000fea0003800000 */
.L_x_314:
[----:B------:R-:W-:Y:S05]  /*cc30*/  BRA `(.L_x_316) ;  /* 0xfffffffc00187947 */ /* 0x000fea000383ffff */
.L_x_308:
[----:B0-----:R0:W1:Y:S02]  /*cc40*/  SYNCS.PHASECHK.TRANS64.TRYWAIT P0, [R7+URZ], R4 ;  /* 0x00000004070075a7 */ /* 0x001064000800017f */
[----:B-1----:R-:W-:Y:S05]  /*cc50*/  @!P0 NANOSLEEP.SYNCS 0x989680 ;  /* 0x009896800000895d */ /* 0x002fea0003900000 */
[----:B------:R-:W1:Y:S02]  /*cc60*/  @!P0 SYNCS.PHASECHK.TRANS64 P0, [R7+URZ], R4 ;  /* 0x00000004070085a7 */ /* 0x000e64000800007f */
[----:B-1----:R-:W-:Y:S05]  /*cc70*/  @!P0 BRA `(.L_x_308) ;  /* 0xfffffffc00f08947 */ /* 0x002fea000383ffff */
[----:B------:R-:W-:Y:S05]  /*cc80*/  BRA `(.L_x_317) ;  /* 0xfffffffc00507947 */ /* 0x000fea000383ffff */
.L_x_318:
[----:B------:R-:W-:-:S00]  /*cc90*/  BRA `(.L_x_318) ;  /* 0xfffffffc00fc7947 */ /* 0x000fc0000383ffff */
[----:B------:R-:W-:-:S00]  /*cca0*/  NOP ;  /* 0x0000000000007918 */ /* 0x000fc00000000000 */
        /* <DEDUP_REMOVED lines=13> */
.L_x_319:


//--------------------- .nv.global.init           --------------------------
	.section	.nv.global.init,"aw",@progbits
.nv.global.init:
	.type		$str$22,@object
	.size		$str$22,($str$23 - $str$22)
$str$22:
        /*0000*/ 	.byte	0x6b, 0x5f, 0x74, 0x69, 0x6c, 0x65, 0x5f, 0x63, 0x6f, 0x75, 0x6e, 0x74, 0x20, 0x3e, 0x3d, 0x20
        /*0010*/ 	.byte	0x31, 0x00
	.type		$str$23,@object
	.size		$str$23,(__unnamed_1 - $str$23)
$str$23:
        /*0012*/ 	.byte	0x2f, 0x74, 0x6d, 0x70, 0x2f, 0x63, 0x75, 0x74, 0x6c, 0x61, 0x73, 0x73, 0x5f, 0x73, 0x77, 0x65
        /*0022*/ 	.byte	0x65, 0x70, 0x5f, 0x73, 0x72, 0x63, 0x2f, 0x69, 0x6e, 0x63, 0x6c, 0x75, 0x64, 0x65, 0x2f, 0x63
        /*0032*/ 	.byte	0x75, 0x74, 0x6c, 0x61, 0x73, 0x73, 0x2f, 0x67, 0x65, 0x6d, 0x6d, 0x2f, 0x63, 0x6f, 0x6c, 0x6c
        /*0042*/ 	.byte	0x65, 0x63, 0x74, 0x69, 0x76, 0x65, 0x2f, 0x73, 0x6d, 0x39, 0x30, 0x5f, 0x6d, 0x6d, 0x61, 0x5f
        /*0052*/ 	.byte	0x74, 0x6d, 0x61, 0x5f, 0x67, 0x6d, 0x6d, 0x61, 0x5f, 0x73, 0x73, 0x5f, 0x77, 0x61, 0x72, 0x70
        /*0062*/ 	.byte	0x73, 0x70, 0x65, 0x63, 0x69, 0x61, 0x6c, 0x69, 0x7a, 0x65, 0x64, 0x2e, 0x68, 0x70, 0x70, 0x00
	.type		__unnamed_1,@object
	.size		__unnamed_1,(.L_0 - __unnamed_1)
__unnamed_1:
        /*0072*/ 	.byte	0x76, 0x6f, 0x69, 0x64, 0x20, 0x63, 0x75, 0x74, 0x6c, 0x61, 0x73, 0x73, 0x3a, 0x3a, 0x67, 0x65
        /* <DEDUP_REMOVED lines=181> */
        /*0bd2*/ 	.byte	0x5d, 0x00
.L_0:


//--------------------- .nv.shared._ZN7cutlass13device_kernelINS_4gemm6kernel13GemmUniversalIN4cute5tupleIJiiiiEEENS1_10collective13CollectiveMmaINS1_34MainloopSm90TmaGmmaWarpSpecializedILi2ENS5_IJNS4_1CILi8EEENSA_ILi1EEESC_EEENS1_35KernelTmaWarpSpecializedCooperativeEEENS5_IJNSA_ILi256EEENSA_ILi128EEESH_EEENS_10bfloat16_tENS5_IJlSC_lEEESJ_SK_NS4_8TiledMMAINS4_8MMA_AtomIJNS4_4SM904GMMA28MMA_64x128x16_F32BF16BF16_SSILNSO_5MajorE0ELSQ_0ELNSO_7ScaleInE1ELSR_1EEEEEENS4_6LayoutINS5_IJNSA_ILi2EEESC_SC_EEENS5_IJSC_NSA_ILi0EEESX_EEEEENS5_IJNS4_10UnderscoreES10_S10_EEEEENS4_13SM90_TMA_LOADENS4_14ComposedLayoutINS4_7SwizzleILi3ELi4ELi3EEENS4_18smem_ptr_flag_bitsILi16EEENSU_INS5_IJSB_NSA_ILi64EEEEEENS5_IJS19_SC_EEEEEEEvNS4_8identityENS4_23SM90_TMA_LOAD_MULTICASTES1D_vS1E_EENS_8epilogue10collective6detail29Sm90TmaWarpSpecializedAdapterINS1I_15DefaultEpilogueISJ_SK_SK_NS1H_6thread17LinearCombinationISJ_Li1EffLNS1M_9ScaleType4KindE0ELNS_15FloatRoundStyleE2ESJ_EENS1_15EpilogueDefaultEEEEEvvEEEEvNT_6ParamsE --------------------------
	.section	.nv.shared._ZN7cutlass13device_kernelINS_4gemm6kernel13GemmUniversalIN4cute5tupleIJiiiiEEENS1_10collective13CollectiveMmaINS1_34MainloopSm90TmaGmmaWarpSpecializedILi2ENS5_IJNS4_1CILi8EEENSA_ILi1EEESC_EEENS1_35KernelTmaWarpSpecializedCooperativeEEENS5_IJNSA_ILi256EEENSA_ILi128EEESH_EEENS_10bfloat16_tENS5_IJlSC_lEEESJ_SK_NS4_8TiledMMAINS4_8MMA_AtomIJNS4_4SM904GMMA28MMA_64x128x16_F32BF16BF16_SSILNSO_5MajorE0ELSQ_0ELNSO_7ScaleInE1ELSR_1EEEEEENS4_6LayoutINS5_IJNSA_ILi2EEESC_SC_EEENS5_IJSC_NSA_ILi0EEESX_EEEEENS5_IJNS4_10UnderscoreES10_S10_EEEEENS4_13SM90_TMA_LOADENS4_14ComposedLayoutINS4_7SwizzleILi3ELi4ELi3EEENS4_18smem_ptr_flag_bitsILi16EEENSU_INS5_IJSB_NSA_ILi64EEEEEENS5_IJS19_SC_EEEEEEEvNS4_8identityENS4_23SM90_TMA_LOAD_MULTICASTES1D_vS1E_EENS_8epilogue10collective6detail29Sm90TmaWarpSpecializedAdapterINS1I_15DefaultEpilogueISJ_SK_SK_NS1H_6thread17LinearCombinationISJ_Li1EffLNS1M_9ScaleType4KindE0ELNS_15FloatRoundStyleE2ESJ_EENS1_15EpilogueDefaultEEEEEvvEEEEvNT_6ParamsE,"aw",@nobits
	.sectionflags	@""
	.align	16
	.zero		1024


//--------------------- .nv.shared.reserved.0     --------------------------
	.section	.nv.shared.reserved.0,"aw",@nobits
	.weak		__nv_reservedSMEM_offset_0_alias
	.size		__nv_reservedSMEM_offset_0_alias, 0, 0
	.other		__nv_reservedSMEM_offset_0_alias,@"STO_CUDA_RESERVED_SHARED STV_DEFAULT"
__nv_reservedSMEM_offset_0_alias:
	.zero		0


//--------------------- .nv.global                --------------------------
	.section	.nv.global,"aw",@nobits
.nv.global:
	.type		_ZN40_INTERNAL_7ab40601_4_k_cu_4d85d735_288634cute1_E,@object
	.size		_ZN40_INTERNAL_7ab40601_4_k_cu_4d85d735_288634cute1_E,(_ZN40_INTERNAL_7ab40601_4_k_cu_4d85d735_288634cuda3std3__45__cpo6cbeginE - _ZN40_INTERNAL_7ab40601_4_k_cu_4d85d735_288634cute1_E)
_ZN40_INTERNAL_7ab40601_4_k_cu_4d85d735_288634cute1_E:
	.zero		1
	.type		_ZN40_INTERNAL_7ab40601_4_k_cu_4d85d735_288634cuda3std3__45__cpo6cbeginE,@object
	.size		_ZN40_INTERNAL_7ab40601_4_k_cu_4d85d735_288634cuda3std3__45__cpo6cbeginE,(_ZN40_INTERNAL_7ab40601_4_k_cu_4d85d735_288634cuda3std3__48in_placeE - _ZN40_INTERNAL_7ab40601_4_k_cu_4d85d735_288634cuda3std3__45__cpo6cbeginE)
_ZN40_INTERNAL_7ab40601_4_k_cu_4d85d735_288634cuda3std3__45__cpo6cbeginE:
	.zero		1
	.type		_ZN40_INTERNAL_7ab40601_4_k_cu_4d85d735_288634cuda3std3__48in_placeE,@object
	.size		_ZN40_INTERNAL_7ab40601_4_k_cu_4d85d735_288634cuda3std3__48in_placeE,(_ZN40_INTERNAL_7ab40601_4_k_cu_4d85d735_288634cuda3std6ranges3__45__cpo9iter_moveE - _ZN40_INTERNAL_7ab40601_4_k_cu_4d85d735_288634cuda3std3__48in_placeE)
_ZN40_INTERNAL_7ab40601_4_k_cu_4d85d735_288634cuda3std3__48in_placeE:
	.zero		1
	.type		_ZN40_INTERNAL_7ab40601_4_k_cu_4d85d735_288634cuda3std6ranges3__45__cpo9iter_moveE,@object
	.size		_ZN40_INTERNAL_7ab40601_4_k_cu_4d85d735_288634cuda3std6ranges3__45__cpo9iter_moveE,(_ZN40_INTERNAL_7ab40601_4_k_cu_4d85d735_288634cuda3std3__45__cpo5beginE - _ZN40_INTERNAL_7ab40601_4_k_cu_4d85d735_288634cuda3std6ranges3__45__cpo9iter_moveE)
_ZN40_INTERNAL_7ab40601_4_k_cu_4d85d735_288634cuda3std6ranges3__45__cpo9iter_moveE:
	.zero		1
	.type		_ZN40_INTERNAL_7ab40601_4_k_cu_4d85d735_288634cuda3std3__45__cpo5beginE,@object
	.size		_ZN40_INTERNAL_7ab40601_4_k_cu_4d85d735_288634cuda3std3__45__cpo5beginE,(_ZN40_INTERNAL_7ab40601_4_k_cu_4d85d735_288634cuda3std3__442_GLOBAL__N__7ab40601_4_k_cu_4d85d735_288636ignoreE - _ZN40_INTERNAL_7ab40601_4_k_cu_4d85d735_288634cuda3std3__45__cpo5beginE)
_ZN40_INTERNAL_7ab40601_4_k_cu_4d85d735_288634cuda3std3__45__cpo5beginE:
	.zero		1
	.type		_ZN40_INTERNAL_7ab40601_4_k_cu_4d85d735_288634cuda3std3__442_GLOBAL__N__7ab40601_4_k_cu_4d85d735_288636ignoreE,@object
	.size		_ZN40_INTERNAL_7ab40601_4_k_cu_4d85d735_288634cuda3std3__442_GLOBAL__N__7ab40601_4_k_cu_4d85d735_288636ignoreE,(_ZN40_INTERNAL_7ab40601_4_k_cu_4d85d735_288634cute7productE - _ZN40_INTERNAL_7ab40601_4_k_cu_4d85d735_288634cuda3std3__442_GLOBAL__N__7ab40601_4_k_cu_4d85d735_288636ignoreE)
_ZN40_INTERNAL_7ab40601_4_k_cu_4d85d735_288634cuda3std3__442_GLOBAL__N__7ab40601_4_k_cu_4d85d735_288636ignoreE:
	.zero		1
	.type		_ZN40_INTERNAL_7ab40601_4_k_cu_4d85d735_288634cute7productE,@object
	.size		_ZN40_INTERNAL_7ab40601_4_k_cu_4d85d735_288634cute7productE,(_ZN40_INTERNAL_7ab40601_4_k_cu_4d85d735_288634cuda3std3__45__cpo3endE - _ZN40_INTERNAL_7ab40601_4_k_cu_4d85d735_288634cute7productE)
_ZN40_INTERNAL_7ab40601_4_k_cu_4d85d735_288634cute7productE:
	.zero		1
	.type		_ZN40_INTERNAL_7ab40601_4_k_cu_4d85d735_288634cuda3std3__45__cpo3endE,@object
	.size		_ZN40_INTERNAL_7ab40601_4_k_cu_4d85d735_288634cuda3std3__45__cpo3endE,(_ZN40_INTERNAL_7ab40601_4_k_cu_4d85d735_288634cuda3std3__419piecewise_constructE - _ZN40_INTERNAL_7ab40601_4_k_cu_4d85d735_288634cuda3std3__45__cpo3endE)
_ZN40_INTERNAL_7ab40601_4_k_cu_4d85d735_288634cuda3std3__45__cpo3endE:
	.zero		1
	.type		_ZN40_INTERNAL_7ab40601_4_k_cu_4d85d735_288634cuda3std3__419piecewise_constructE,@object
	.size		_ZN40_INTERNAL_7ab40601_4_k_cu_4d85d735_288634cuda3std3__419piecewise_constructE,(_ZN40_INTERNAL_7ab40601_4_k_cu_4d85d735_288634cuda3std3__45__cpo4cendE - _ZN40_INTERNAL_7ab40601_4_k_cu_4d85d735_288634cuda3std3__419piecewise_constructE)
_ZN40_INTERNAL_7ab40601_4_k_cu_4d85d735_288634cuda3std3__419piecewise_constructE:
	.zero		1
	.type		_ZN40_INTERNAL_7ab40601_4_k_cu_4d85d735_288634cuda3std3__45__cpo4cendE,@object
	.size		_ZN40_INTERNAL_7ab40601_4_k_cu_4d85d735_288634cuda3std3__45__cpo4cendE,(_ZN40_INTERNAL_7ab40601_4_k_cu_4d85d735_288634cuda3std6ranges3__45__cpo4swapE - _ZN40_INTERNAL_7ab40601_4_k_cu_4d85d735_288634cuda3std3__45__cpo4cendE)
_ZN40_INTERNAL_7ab40601_4_k_cu_4d85d735_288634cuda3std3__45__cpo4cendE:
	.zero		1
	.type		_ZN40_INTERNAL_7ab40601_4_k_cu_4d85d735_288634cuda3std6ranges3__45__cpo4swapE,@object
	.size		_ZN40_INTERNAL_7ab40601_4_k_cu_4d85d735_288634cuda3std6ranges3__45__cpo4swapE,(.L_8 - _ZN40_INTERNAL_7ab40601_4_k_cu_4d85d735_288634cuda3std6ranges3__45__cpo4swapE)
_ZN40_INTERNAL_7ab40601_4_k_cu_4d85d735_288634cuda3std6ranges3__45__cpo4swapE:
	.zero		1
.L_8:


//--------------------- .nv.constant0._ZN7cutlass13device_kernelINS_4gemm6kernel13GemmUniversalIN4cute5tupleIJiiiiEEENS1_10collective13CollectiveMmaINS1_34MainloopSm90TmaGmmaWarpSpecializedILi2ENS5_IJNS4_1CILi8EEENSA_ILi1EEESC_EEENS1_35KernelTmaWarpSpecializedCooperativeEEENS5_IJNSA_ILi256EEENSA_ILi128EEESH_EEENS_10bfloat16_tENS5_IJlSC_lEEESJ_SK_NS4_8TiledMMAINS4_8MMA_AtomIJNS4_4SM904GMMA28MMA_64x128x16_F32BF16BF16_SSILNSO_5MajorE0ELSQ_0ELNSO_7ScaleInE1ELSR_1EEEEEENS4_6LayoutINS5_IJNSA_ILi2EEESC_SC_EEENS5_IJSC_NSA_ILi0EEESX_EEEEENS5_IJNS4_10UnderscoreES10_S10_EEEEENS4_13SM90_TMA_LOADENS4_14ComposedLayoutINS4_7SwizzleILi3ELi4ELi3EEENS4_18smem_ptr_flag_bitsILi16EEENSU_INS5_IJSB_NSA_ILi64EEEEEENS5_IJS19_SC_EEEEEEEvNS4_8identityENS4_23SM90_TMA_LOAD_MULTICASTES1D_vS1E_EENS_8epilogue10collective6detail29Sm90TmaWarpSpecializedAdapterINS1I_15DefaultEpilogueISJ_SK_SK_NS1H_6thread17LinearCombinationISJ_Li1EffLNS1M_9ScaleType4KindE0ELNS_15FloatRoundStyleE2ESJ_EENS1_15EpilogueDefaultEEEEEvvEEEEvNT_6ParamsE --------------------------
	.section	.nv.constant0._ZN7cutlass13device_kernelINS_4gemm6kernel13GemmUniversalIN4cute5tupleIJiiiiEEENS1_10collective13CollectiveMmaINS1_34MainloopSm90TmaGmmaWarpSpecializedILi2ENS5_IJNS4_1CILi8EEENSA_ILi1EEESC_EEENS1_35KernelTmaWarpSpecializedCooperativeEEENS5_IJNSA_ILi256EEENSA_ILi128EEESH_EEENS_10bfloat16_tENS5_IJlSC_lEEESJ_SK_NS4_8TiledMMAINS4_8MMA_AtomIJNS4_4SM904GMMA28MMA_64x128x16_F32BF16BF16_SSILNSO_5MajorE0ELSQ_0ELNSO_7ScaleInE1ELSR_1EEEEEENS4_6LayoutINS5_IJNSA_ILi2EEESC_SC_EEENS5_IJSC_NSA_ILi0EEESX_EEEEENS5_IJNS4_10UnderscoreES10_S10_EEEEENS4_13SM90_TMA_LOADENS4_14ComposedLayoutINS4_7SwizzleILi3ELi4ELi3EEENS4_18smem_ptr_flag_bitsILi16EEENSU_INS5_IJSB_NSA_ILi64EEEEEENS5_IJS19_SC_EEEEEEEvNS4_8identityENS4_23SM90_TMA_LOAD_MULTICASTES1D_vS1E_EENS_8epilogue10collective6detail29Sm90TmaWarpSpecializedAdapterINS1I_15DefaultEpilogueISJ_SK_SK_NS1H_6thread17LinearCombinationISJ_Li1EffLNS1M_9ScaleType4KindE0ELNS_15FloatRoundStyleE2ESJ_EENS1_15EpilogueDefaultEEEEEvvEEEEvNT_6ParamsE,"a",@progbits
	.sectionflags	@""
	.align	4
.nv.constant0._ZN7cutlass13device_kernelINS_4gemm6kernel13GemmUniversalIN4cute5tupleIJiiiiEEENS1_10collective13CollectiveMmaINS1_34MainloopSm90TmaGmmaWarpSpecializedILi2ENS5_IJNS4_1CILi8EEENSA_ILi1EEESC_EEENS1_35KernelTmaWarpSpecializedCooperativeEEENS5_IJNSA_ILi256EEENSA_ILi128EEESH_EEENS_10bfloat16_tENS5_IJlSC_lEEESJ_SK_NS4_8TiledMMAINS4_8MMA_AtomIJNS4_4SM904GMMA28MMA_64x128x16_F32BF16BF16_SSILNSO_5MajorE0ELSQ_0ELNSO_7ScaleInE1ELSR_1EEEEEENS4_6LayoutINS5_IJNSA_ILi2EEESC_SC_EEENS5_IJSC_NSA_ILi0EEESX_EEEEENS5_IJNS4_10UnderscoreES10_S10_EEEEENS4_13SM90_TMA_LOADENS4_14ComposedLayoutINS4_7SwizzleILi3ELi4ELi3EEENS4_18smem_ptr_flag_bitsILi16EEENSU_INS5_IJSB_NSA_ILi64EEEEEENS5_IJS19_SC_EEEEEEEvNS4_8identityENS4_23SM90_TMA_LOAD_MULTICASTES1D_vS1E_EENS_8epilogue10collective6detail29Sm90TmaWarpSpecializedAdapterINS1I_15DefaultEpilogueISJ_SK_SK_NS1H_6thread17LinearCombinationISJ_Li1EffLNS1M_9ScaleType4KindE0ELNS_15FloatRoundStyleE2ESJ_EENS1_15EpilogueDefaultEEEEEvvEEEEvNT_6ParamsE:
	.zero		1664


//--------------------- SYMBOLS --------------------------

	.type		.nv.reservedSmem.offset0,@object
	.size		.nv.reservedSmem.offset0,0x4
	.type		__assertfail,@function
